//
// Generated by NVIDIA NVVM Compiler
//
// Compiler Build ID: CL-36424714
// Cuda compilation tools, release 13.0, V13.0.88
// Based on NVVM 20.0.0
//

.version 9.0
.target sm_100
.address_size 64

	// .globl	_Z10copyKernelP8csrGraphPiS1_S1_S1_

.visible .entry _Z10copyKernelP8csrGraphPiS1_S1_S1_(
	.param .u64 .ptr .align 1 _Z10copyKernelP8csrGraphPiS1_S1_S1__param_0,
	.param .u64 .ptr .align 1 _Z10copyKernelP8csrGraphPiS1_S1_S1__param_1,
	.param .u64 .ptr .align 1 _Z10copyKernelP8csrGraphPiS1_S1_S1__param_2,
	.param .u64 .ptr .align 1 _Z10copyKernelP8csrGraphPiS1_S1_S1__param_3,
	.param .u64 .ptr .align 1 _Z10copyKernelP8csrGraphPiS1_S1_S1__param_4
)
{
	.reg .b64 	%rd<7>;

	ld.param.u64 	%rd1, [_Z10copyKernelP8csrGraphPiS1_S1_S1__param_0];
	ld.param.u64 	%rd2, [_Z10copyKernelP8csrGraphPiS1_S1_S1__param_1];
	ld.param.u64 	%rd3, [_Z10copyKernelP8csrGraphPiS1_S1_S1__param_2];
	ld.param.u64 	%rd4, [_Z10copyKernelP8csrGraphPiS1_S1_S1__param_3];
	ld.param.u64 	%rd5, [_Z10copyKernelP8csrGraphPiS1_S1_S1__param_4];
	cvta.to.global.u64 	%rd6, %rd1;
	st.global.u64 	[%rd6], %rd2;
	st.global.u64 	[%rd6+8], %rd3;
	st.global.u64 	[%rd6+16], %rd4;
	st.global.u64 	[%rd6+24], %rd5;
	ret;

}
	// .globl	_Z11copyKernel2P8csrGraphPPi
.visible .entry _Z11copyKernel2P8csrGraphPPi(
	.param .u64 .ptr .align 1 _Z11copyKernel2P8csrGraphPPi_param_0,
	.param .u64 .ptr .align 1 _Z11copyKernel2P8csrGraphPPi_param_1
)
{
	.reg .b64 	%rd<6>;

	ld.param.u64 	%rd1, [_Z11copyKernel2P8csrGraphPPi_param_0];
	ld.param.u64 	%rd2, [_Z11copyKernel2P8csrGraphPPi_param_1];
	cvta.to.global.u64 	%rd3, %rd2;
	cvta.to.global.u64 	%rd4, %rd1;
	ld.global.u64 	%rd5, [%rd4+24];
	st.global.u64 	[%rd3], %rd5;
	ret;

}
	// .globl	_Z9resetDistP8csrGraphi
.visible .entry _Z9resetDistP8csrGraphi(
	.param .u64 .ptr .align 1 _Z9resetDistP8csrGraphi_param_0,
	.param .u32 _Z9resetDistP8csrGraphi_param_1
)
{
	.reg .pred 	%p<3>;
	.reg .b32 	%r<8>;
	.reg .b64 	%rd<9>;

	ld.param.u64 	%rd2, [_Z9resetDistP8csrGraphi_param_0];
	ld.param.u32 	%r2, [_Z9resetDistP8csrGraphi_param_1];
	cvta.to.global.u64 	%rd1, %rd2;
	mov.u32 	%r3, %tid.x;
	mov.u32 	%r4, %ctaid.x;
	mov.u32 	%r5, %ntid.x;
	mad.lo.s32 	%r1, %r4, %r5, %r3;
	setp.ne.s32 	%p1, %r1, 0;
	@%p1 bra 	$L__BB2_2;
	ld.global.u64 	%rd7, [%rd1+24];
	cvta.to.global.u64 	%rd8, %rd7;
	mov.b32 	%r7, 0;
	st.global.u32 	[%rd8], %r7;
	bra.uni 	$L__BB2_4;
$L__BB2_2:
	setp.ge.s32 	%p2, %r1, %r2;
	@%p2 bra 	$L__BB2_4;
	ld.global.u64 	%rd3, [%rd1+24];
	cvta.to.global.u64 	%rd4, %rd3;
	mul.wide.s32 	%rd5, %r1, 4;
	add.s64 	%rd6, %rd4, %rd5;
	mov.b32 	%r6, 1000000000;
	st.global.u32 	[%rd6], %r6;
$L__BB2_4:
	ret;

}
	// .globl	_Z13processKernelP8csrGraphPii
.visible .entry _Z13processKernelP8csrGraphPii(
	.param .u64 .ptr .align 1 _Z13processKernelP8csrGraphPii_param_0,
	.param .u64 .ptr .align 1 _Z13processKernelP8csrGraphPii_param_1,
	.param .u32 _Z13processKernelP8csrGraphPii_param_2
)
{
	.reg .pred 	%p<30>;
	.reg .b32 	%r<139>;
	.reg .b64 	%rd<233>;

	ld.param.u64 	%rd61, [_Z13processKernelP8csrGraphPii_param_0];
	ld.param.u64 	%rd62, [_Z13processKernelP8csrGraphPii_param_1];
	ld.param.u32 	%r55, [_Z13processKernelP8csrGraphPii_param_2];
	cvta.to.global.u64 	%rd1, %rd62;
	cvta.to.global.u64 	%rd2, %rd61;
	mov.u32 	%r56, %tid.x;
	mov.u32 	%r57, %ntid.x;
	mov.u32 	%r58, %ctaid.x;
	mad.lo.s32 	%r1, %r57, %r58, %r56;
	setp.ge.s32 	%p1, %r1, %r55;
	@%p1 bra 	$L__BB3_26;
	shl.b32 	%r2, %r1, 1;
	setp.eq.s32 	%p2, %r2, 2147483646;
	@%p2 bra 	$L__BB3_26;
	ld.global.u64 	%rd63, [%rd2];
	cvta.to.global.u64 	%rd64, %rd63;
	mul.wide.s32 	%rd65, %r2, 4;
	add.s64 	%rd66, %rd64, %rd65;
	ld.global.u32 	%r3, [%rd66];
	ld.global.u32 	%r4, [%rd66+4];
	setp.lt.s32 	%p3, %r3, %r4;
	@%p3 bra 	$L__BB3_27;
$L__BB3_3:
	add.s32 	%r92, %r2, 2;
	add.s32 	%r93, %r2, 1;
	setp.ge.s32 	%p16, %r93, %r92;
	@%p16 bra 	$L__BB3_26;
	ld.global.u64 	%rd139, [%rd2];
	cvta.to.global.u64 	%rd140, %rd139;
	add.s64 	%rd142, %rd140, %rd65;
	ld.global.u32 	%r5, [%rd142+4];
	ld.global.u32 	%r6, [%rd142+8];
	setp.ge.s32 	%p17, %r5, %r6;
	@%p17 bra 	$L__BB3_26;
	sub.s32 	%r94, %r6, %r5;
	and.b32  	%r7, %r94, 3;
	setp.eq.s32 	%p18, %r7, 0;
	mov.u32 	%r127, %r5;
	@%p18 bra 	$L__BB3_15;
	ld.global.u64 	%rd143, [%rd2+8];
	cvta.to.global.u64 	%rd144, %rd143;
	mul.wide.s32 	%rd145, %r5, 4;
	add.s64 	%rd146, %rd144, %rd145;
	ld.global.u32 	%r95, [%rd146];
	ld.global.u64 	%rd147, [%rd2+16];
	cvta.to.global.u64 	%rd148, %rd147;
	add.s64 	%rd149, %rd148, %rd145;
	ld.global.u32 	%r96, [%rd149];
	ld.global.u64 	%rd150, [%rd2+24];
	cvta.to.global.u64 	%rd151, %rd150;
	mul.wide.s32 	%rd152, %r95, 4;
	add.s64 	%rd3, %rd151, %rd152;
	ld.global.u32 	%r97, [%rd3];
	add.s64 	%rd154, %rd151, %rd65;
	ld.global.u32 	%r98, [%rd154+4];
	add.s32 	%r8, %r98, %r96;
	setp.le.s32 	%p19, %r97, %r8;
	@%p19 bra 	$L__BB3_8;
	st.global.u32 	[%rd3], %r8;
	mov.b32 	%r99, 1;
	st.global.u32 	[%rd1], %r99;
$L__BB3_8:
	add.s32 	%r127, %r5, 1;
	setp.eq.s32 	%p20, %r7, 1;
	@%p20 bra 	$L__BB3_15;
	ld.global.u64 	%rd155, [%rd2+8];
	cvta.to.global.u64 	%rd156, %rd155;
	add.s64 	%rd158, %rd156, %rd145;
	ld.global.u32 	%r100, [%rd158+4];
	ld.global.u64 	%rd159, [%rd2+16];
	cvta.to.global.u64 	%rd160, %rd159;
	add.s64 	%rd161, %rd160, %rd145;
	ld.global.u32 	%r101, [%rd161+4];
	ld.global.u64 	%rd162, [%rd2+24];
	cvta.to.global.u64 	%rd163, %rd162;
	mul.wide.s32 	%rd164, %r100, 4;
	add.s64 	%rd4, %rd163, %rd164;
	ld.global.u32 	%r102, [%rd4];
	add.s64 	%rd166, %rd163, %rd65;
	ld.global.u32 	%r103, [%rd166+4];
	add.s32 	%r10, %r103, %r101;
	setp.le.s32 	%p21, %r102, %r10;
	@%p21 bra 	$L__BB3_11;
	st.global.u32 	[%rd4], %r10;
	mov.b32 	%r104, 1;
	st.global.u32 	[%rd1], %r104;
$L__BB3_11:
	add.s32 	%r127, %r5, 2;
	setp.eq.s32 	%p22, %r7, 2;
	@%p22 bra 	$L__BB3_15;
	ld.global.u64 	%rd167, [%rd2+8];
	cvta.to.global.u64 	%rd168, %rd167;
	add.s64 	%rd170, %rd168, %rd145;
	ld.global.u32 	%r105, [%rd170+8];
	ld.global.u64 	%rd171, [%rd2+16];
	cvta.to.global.u64 	%rd172, %rd171;
	add.s64 	%rd173, %rd172, %rd145;
	ld.global.u32 	%r106, [%rd173+8];
	ld.global.u64 	%rd174, [%rd2+24];
	cvta.to.global.u64 	%rd175, %rd174;
	mul.wide.s32 	%rd176, %r105, 4;
	add.s64 	%rd5, %rd175, %rd176;
	ld.global.u32 	%r107, [%rd5];
	add.s64 	%rd178, %rd175, %rd65;
	ld.global.u32 	%r108, [%rd178+4];
	add.s32 	%r12, %r108, %r106;
	setp.le.s32 	%p23, %r107, %r12;
	@%p23 bra 	$L__BB3_14;
	st.global.u32 	[%rd5], %r12;
	mov.b32 	%r109, 1;
	st.global.u32 	[%rd1], %r109;
$L__BB3_14:
	add.s32 	%r127, %r5, 3;
$L__BB3_15:
	sub.s32 	%r110, %r5, %r6;
	setp.gt.u32 	%p24, %r110, -4;
	@%p24 bra 	$L__BB3_26;
	sub.s32 	%r128, %r127, %r6;
$L__BB3_17:
	mul.wide.s32 	%rd179, %r127, 4;
	add.s64 	%rd6, %rd179, 8;
	ld.global.u64 	%rd220, [%rd2+8];
	cvta.to.global.u64 	%rd180, %rd220;
	add.s64 	%rd181, %rd180, %rd6;
	ld.global.u32 	%r111, [%rd181+-8];
	ld.global.u64 	%rd219, [%rd2+16];
	cvta.to.global.u64 	%rd182, %rd219;
	add.s64 	%rd183, %rd182, %rd6;
	ld.global.u32 	%r112, [%rd183+-8];
	ld.global.u64 	%rd218, [%rd2+24];
	cvta.to.global.u64 	%rd184, %rd218;
	mul.wide.s32 	%rd185, %r111, 4;
	add.s64 	%rd10, %rd184, %rd185;
	ld.global.u32 	%r113, [%rd10];
	add.s64 	%rd187, %rd184, %rd65;
	ld.global.u32 	%r131, [%rd187+4];
	add.s32 	%r19, %r131, %r112;
	setp.le.s32 	%p25, %r113, %r19;
	@%p25 bra 	$L__BB3_19;
	st.global.u32 	[%rd10], %r19;
	mov.b32 	%r114, 1;
	st.global.u32 	[%rd1], %r114;
	ld.global.u64 	%rd220, [%rd2+8];
	ld.global.u64 	%rd219, [%rd2+16];
	ld.global.u64 	%rd218, [%rd2+24];
	cvta.to.global.u64 	%rd188, %rd218;
	add.s64 	%rd190, %rd188, %rd65;
	ld.global.u32 	%r131, [%rd190+4];
$L__BB3_19:
	cvta.to.global.u64 	%rd191, %rd220;
	add.s64 	%rd192, %rd191, %rd6;
	ld.global.u32 	%r115, [%rd192+-4];
	cvta.to.global.u64 	%rd193, %rd219;
	add.s64 	%rd194, %rd193, %rd6;
	ld.global.u32 	%r116, [%rd194+-4];
	cvta.to.global.u64 	%rd195, %rd218;
	mul.wide.s32 	%rd196, %r115, 4;
	add.s64 	%rd17, %rd195, %rd196;
	ld.global.u32 	%r117, [%rd17];
	add.s32 	%r22, %r131, %r116;
	setp.le.s32 	%p26, %r117, %r22;
	@%p26 bra 	$L__BB3_21;
	st.global.u32 	[%rd17], %r22;
	mov.b32 	%r118, 1;
	st.global.u32 	[%rd1], %r118;
	ld.global.u64 	%rd220, [%rd2+8];
	ld.global.u64 	%rd219, [%rd2+16];
	ld.global.u64 	%rd218, [%rd2+24];
	cvta.to.global.u64 	%rd197, %rd218;
	add.s64 	%rd199, %rd197, %rd65;
	ld.global.u32 	%r131, [%rd199+4];
$L__BB3_21:
	cvta.to.global.u64 	%rd200, %rd220;
	add.s64 	%rd201, %rd200, %rd6;
	ld.global.u32 	%r119, [%rd201];
	cvta.to.global.u64 	%rd202, %rd219;
	add.s64 	%rd203, %rd202, %rd6;
	ld.global.u32 	%r120, [%rd203];
	cvta.to.global.u64 	%rd204, %rd218;
	mul.wide.s32 	%rd205, %r119, 4;
	add.s64 	%rd24, %rd204, %rd205;
	ld.global.u32 	%r121, [%rd24];
	add.s32 	%r25, %r131, %r120;
	setp.le.s32 	%p27, %r121, %r25;
	@%p27 bra 	$L__BB3_23;
	st.global.u32 	[%rd24], %r25;
	mov.b32 	%r122, 1;
	st.global.u32 	[%rd1], %r122;
	ld.global.u64 	%rd220, [%rd2+8];
	ld.global.u64 	%rd219, [%rd2+16];
	ld.global.u64 	%rd218, [%rd2+24];
	cvta.to.global.u64 	%rd206, %rd218;
	add.s64 	%rd208, %rd206, %rd65;
	ld.global.u32 	%r131, [%rd208+4];
$L__BB3_23:
	cvta.to.global.u64 	%rd209, %rd220;
	add.s64 	%rd210, %rd209, %rd6;
	ld.global.u32 	%r123, [%rd210+4];
	cvta.to.global.u64 	%rd211, %rd219;
	add.s64 	%rd212, %rd211, %rd6;
	ld.global.u32 	%r124, [%rd212+4];
	cvta.to.global.u64 	%rd213, %rd218;
	mul.wide.s32 	%rd214, %r123, 4;
	add.s64 	%rd31, %rd213, %rd214;
	ld.global.u32 	%r125, [%rd31];
	add.s32 	%r28, %r131, %r124;
	setp.le.s32 	%p28, %r125, %r28;
	@%p28 bra 	$L__BB3_25;
	st.global.u32 	[%rd31], %r28;
	mov.b32 	%r126, 1;
	st.global.u32 	[%rd1], %r126;
$L__BB3_25:
	add.s32 	%r127, %r127, 4;
	add.s32 	%r128, %r128, 4;
	setp.eq.s32 	%p29, %r128, 0;
	@%p29 bra 	$L__BB3_26;
	bra.uni 	$L__BB3_17;
$L__BB3_26:
	ret;
$L__BB3_27:
	sub.s32 	%r59, %r4, %r3;
	and.b32  	%r31, %r59, 3;
	setp.eq.s32 	%p4, %r31, 0;
	mov.u32 	%r133, %r3;
	@%p4 bra 	$L__BB3_37;
	ld.global.u64 	%rd67, [%rd2+8];
	cvta.to.global.u64 	%rd68, %rd67;
	mul.wide.s32 	%rd69, %r3, 4;
	add.s64 	%rd70, %rd68, %rd69;
	ld.global.u32 	%r60, [%rd70];
	ld.global.u64 	%rd71, [%rd2+16];
	cvta.to.global.u64 	%rd72, %rd71;
	add.s64 	%rd73, %rd72, %rd69;
	ld.global.u32 	%r61, [%rd73];
	ld.global.u64 	%rd74, [%rd2+24];
	cvta.to.global.u64 	%rd75, %rd74;
	mul.wide.s32 	%rd76, %r60, 4;
	add.s64 	%rd32, %rd75, %rd76;
	ld.global.u32 	%r62, [%rd32];
	add.s64 	%rd78, %rd75, %rd65;
	ld.global.u32 	%r63, [%rd78];
	add.s32 	%r32, %r63, %r61;
	setp.le.s32 	%p5, %r62, %r32;
	@%p5 bra 	$L__BB3_30;
	st.global.u32 	[%rd32], %r32;
	mov.b32 	%r64, 1;
	st.global.u32 	[%rd1], %r64;
$L__BB3_30:
	add.s32 	%r133, %r3, 1;
	setp.eq.s32 	%p6, %r31, 1;
	@%p6 bra 	$L__BB3_37;
	ld.global.u64 	%rd79, [%rd2+8];
	cvta.to.global.u64 	%rd80, %rd79;
	add.s64 	%rd82, %rd80, %rd69;
	ld.global.u32 	%r65, [%rd82+4];
	ld.global.u64 	%rd83, [%rd2+16];
	cvta.to.global.u64 	%rd84, %rd83;
	add.s64 	%rd85, %rd84, %rd69;
	ld.global.u32 	%r66, [%rd85+4];
	ld.global.u64 	%rd86, [%rd2+24];
	cvta.to.global.u64 	%rd87, %rd86;
	mul.wide.s32 	%rd88, %r65, 4;
	add.s64 	%rd33, %rd87, %rd88;
	ld.global.u32 	%r67, [%rd33];
	add.s64 	%rd90, %rd87, %rd65;
	ld.global.u32 	%r68, [%rd90];
	add.s32 	%r34, %r68, %r66;
	setp.le.s32 	%p7, %r67, %r34;
	@%p7 bra 	$L__BB3_33;
	st.global.u32 	[%rd33], %r34;
	mov.b32 	%r69, 1;
	st.global.u32 	[%rd1], %r69;
$L__BB3_33:
	add.s32 	%r133, %r3, 2;
	setp.eq.s32 	%p8, %r31, 2;
	@%p8 bra 	$L__BB3_37;
	ld.global.u64 	%rd91, [%rd2+8];
	cvta.to.global.u64 	%rd92, %rd91;
	add.s64 	%rd94, %rd92, %rd69;
	ld.global.u32 	%r70, [%rd94+8];
	ld.global.u64 	%rd95, [%rd2+16];
	cvta.to.global.u64 	%rd96, %rd95;
	add.s64 	%rd97, %rd96, %rd69;
	ld.global.u32 	%r71, [%rd97+8];
	ld.global.u64 	%rd98, [%rd2+24];
	cvta.to.global.u64 	%rd99, %rd98;
	mul.wide.s32 	%rd100, %r70, 4;
	add.s64 	%rd34, %rd99, %rd100;
	ld.global.u32 	%r72, [%rd34];
	add.s64 	%rd102, %rd99, %rd65;
	ld.global.u32 	%r73, [%rd102];
	add.s32 	%r36, %r73, %r71;
	setp.le.s32 	%p9, %r72, %r36;
	@%p9 bra 	$L__BB3_36;
	st.global.u32 	[%rd34], %r36;
	mov.b32 	%r74, 1;
	st.global.u32 	[%rd1], %r74;
$L__BB3_36:
	add.s32 	%r133, %r3, 3;
$L__BB3_37:
	sub.s32 	%r75, %r3, %r4;
	setp.gt.u32 	%p10, %r75, -4;
	@%p10 bra 	$L__BB3_3;
	sub.s32 	%r134, %r133, %r4;
$L__BB3_39:
	mul.wide.s32 	%rd103, %r133, 4;
	add.s64 	%rd35, %rd103, 8;
	ld.global.u64 	%rd229, [%rd2+8];
	cvta.to.global.u64 	%rd104, %rd229;
	add.s64 	%rd105, %rd104, %rd35;
	ld.global.u32 	%r76, [%rd105+-8];
	ld.global.u64 	%rd228, [%rd2+16];
	cvta.to.global.u64 	%rd106, %rd228;
	add.s64 	%rd107, %rd106, %rd35;
	ld.global.u32 	%r77, [%rd107+-8];
	ld.global.u64 	%rd227, [%rd2+24];
	cvta.to.global.u64 	%rd108, %rd227;
	mul.wide.s32 	%rd109, %r76, 4;
	add.s64 	%rd39, %rd108, %rd109;
	ld.global.u32 	%r78, [%rd39];
	add.s64 	%rd111, %rd108, %rd65;
	ld.global.u32 	%r137, [%rd111];
	add.s32 	%r43, %r137, %r77;
	setp.le.s32 	%p11, %r78, %r43;
	@%p11 bra 	$L__BB3_41;
	st.global.u32 	[%rd39], %r43;
	mov.b32 	%r79, 1;
	st.global.u32 	[%rd1], %r79;
	ld.global.u64 	%rd229, [%rd2+8];
	ld.global.u64 	%rd228, [%rd2+16];
	ld.global.u64 	%rd227, [%rd2+24];
	cvta.to.global.u64 	%rd112, %rd227;
	add.s64 	%rd114, %rd112, %rd65;
	ld.global.u32 	%r137, [%rd114];
$L__BB3_41:
	cvta.to.global.u64 	%rd115, %rd229;
	add.s64 	%rd116, %rd115, %rd35;
	ld.global.u32 	%r80, [%rd116+-4];
	cvta.to.global.u64 	%rd117, %rd228;
	add.s64 	%rd118, %rd117, %rd35;
	ld.global.u32 	%r81, [%rd118+-4];
	cvta.to.global.u64 	%rd119, %rd227;
	mul.wide.s32 	%rd120, %r80, 4;
	add.s64 	%rd46, %rd119, %rd120;
	ld.global.u32 	%r82, [%rd46];
	add.s32 	%r46, %r137, %r81;
	setp.le.s32 	%p12, %r82, %r46;
	@%p12 bra 	$L__BB3_43;
	st.global.u32 	[%rd46], %r46;
	mov.b32 	%r83, 1;
	st.global.u32 	[%rd1], %r83;
	ld.global.u64 	%rd229, [%rd2+8];
	ld.global.u64 	%rd228, [%rd2+16];
	ld.global.u64 	%rd227, [%rd2+24];
	cvta.to.global.u64 	%rd121, %rd227;
	add.s64 	%rd123, %rd121, %rd65;
	ld.global.u32 	%r137, [%rd123];
$L__BB3_43:
	cvta.to.global.u64 	%rd124, %rd229;
	add.s64 	%rd125, %rd124, %rd35;
	ld.global.u32 	%r84, [%rd125];
	cvta.to.global.u64 	%rd126, %rd228;
	add.s64 	%rd127, %rd126, %rd35;
	ld.global.u32 	%r85, [%rd127];
	cvta.to.global.u64 	%rd128, %rd227;
	mul.wide.s32 	%rd129, %r84, 4;
	add.s64 	%rd53, %rd128, %rd129;
	ld.global.u32 	%r86, [%rd53];
	add.s32 	%r49, %r137, %r85;
	setp.le.s32 	%p13, %r86, %r49;
	@%p13 bra 	$L__BB3_45;
	st.global.u32 	[%rd53], %r49;
	mov.b32 	%r87, 1;
	st.global.u32 	[%rd1], %r87;
	ld.global.u64 	%rd229, [%rd2+8];
	ld.global.u64 	%rd228, [%rd2+16];
	ld.global.u64 	%rd227, [%rd2+24];
	cvta.to.global.u64 	%rd130, %rd227;
	add.s64 	%rd132, %rd130, %rd65;
	ld.global.u32 	%r137, [%rd132];
$L__BB3_45:
	cvta.to.global.u64 	%rd133, %rd229;
	add.s64 	%rd134, %rd133, %rd35;
	ld.global.u32 	%r88, [%rd134+4];
	cvta.to.global.u64 	%rd135, %rd228;
	add.s64 	%rd136, %rd135, %rd35;
	ld.global.u32 	%r89, [%rd136+4];
	cvta.to.global.u64 	%rd137, %rd227;
	mul.wide.s32 	%rd138, %r88, 4;
	add.s64 	%rd60, %rd137, %rd138;
	ld.global.u32 	%r90, [%rd60];
	add.s32 	%r52, %r137, %r89;
	setp.le.s32 	%p14, %r90, %r52;
	@%p14 bra 	$L__BB3_47;
	st.global.u32 	[%rd60], %r52;
	mov.b32 	%r91, 1;
	st.global.u32 	[%rd1], %r91;
$L__BB3_47:
	add.s32 	%r133, %r133, 4;
	add.s32 	%r134, %r134, 4;
	setp.eq.s32 	%p15, %r134, 0;
	@%p15 bra 	$L__BB3_3;
	bra.uni 	$L__BB3_39;

}


// ===== COMPILED SASS (sm_100) =====

	.target	sm_100

	.elftype	@"ET_EXEC"


//--------------------- .note.nv.tkinfo           --------------------------
	.section	.note.nv.tkinfo,"",@"SHT_NOTE"
	.sectionflags	@"SHF_NOTE_NV_TKINFO"
	.tkinfo
        /*0018*/ 	.word	0x00000002
        /*0030*/ 	.string	""
        /*0030*/ 	.string	"ptxas"
        /*0030*/ 	.string	"Cuda compilation tools, release 13.0, V13.0.88"
        /*0030*/ 	.string	"Build cuda_13.0.r13.0/compiler.36424714_0"
        /*0030*/ 	.string	"-arch sm_100 -m 64 "



//--------------------- .note.nv.cuinfo           --------------------------
	.section	.note.nv.cuinfo,"",@"SHT_NOTE"
	.sectionflags	@"SHF_NOTE_NV_CUINFO"
        /*0018*/ 	.short	0x0002
        /*001a*/ 	.short	0x0064
        /*001c*/ 	.short	0x0082
	.zero		2


//--------------------- .nv.info                  --------------------------
	.section	.nv.info,"",@"SHT_CUDA_INFO"
	.align	4


	//----- nvinfo : EIATTR_REGCOUNT
	.align		4
        /*0000*/ 	.byte	0x04, 0x2f
        /*0002*/ 	.short	(.L_1 - .L_0)
	.align		4
.L_0:
        /*0004*/ 	.word	index@(_Z10copyKernelP8csrGraphPiS1_S1_S1_)
        /*0008*/ 	.word	0x0000000e


	//----- nvinfo : EIATTR_FRAME_SIZE
	.align		4
.L_1:
        /*000c*/ 	.byte	0x04, 0x11
        /*000e*/ 	.short	(.L_3 - .L_2)
	.align		4
.L_2:
        /*0010*/ 	.word	index@(_Z10copyKernelP8csrGraphPiS1_S1_S1_)
        /*0014*/ 	.word	0x00000000


	//----- nvinfo : EIATTR_REGCOUNT
	.align		4
.L_3:
        /*0018*/ 	.byte	0x04, 0x2f
        /*001a*/ 	.short	(.L_5 - .L_4)
	.align		4
.L_4:
        /*001c*/ 	.word	index@(_Z11copyKernel2P8csrGraphPPi)
        /*0020*/ 	.word	0x00000008


	//----- nvinfo : EIATTR_FRAME_SIZE
	.align		4
.L_5:
        /*0024*/ 	.byte	0x04, 0x11
        /*0026*/ 	.short	(.L_7 - .L_6)
	.align		4
.L_6:
        /*0028*/ 	.word	index@(_Z11copyKernel2P8csrGraphPPi)
        /*002c*/ 	.word	0x00000000


	//----- nvinfo : EIATTR_REGCOUNT
	.align		4
.L_7:
        /*0030*/ 	.byte	0x04, 0x2f
        /*0032*/ 	.short	(.L_9 - .L_8)
	.align		4
.L_8:
        /*0034*/ 	.word	index@(_Z9resetDistP8csrGraphi)
        /*0038*/ 	.word	0x0000000c


	//----- nvinfo : EIATTR_FRAME_SIZE
	.align		4
.L_9:
        /*003c*/ 	.byte	0x04, 0x11
        /*003e*/ 	.short	(.L_11 - .L_10)
	.align		4
.L_10:
        /*0040*/ 	.word	index@(_Z9resetDistP8csrGraphi)
        /*0044*/ 	.word	0x00000000


	//----- nvinfo : EIATTR_REGCOUNT
	.align		4
.L_11:
        /*0048*/ 	.byte	0x04, 0x2f
        /*004a*/ 	.short	(.L_13 - .L_12)
	.align		4
.L_12:
        /*004c*/ 	.word	index@(_Z13processKernelP8csrGraphPii)
        /*0050*/ 	.word	0x00000020


	//----- nvinfo : EIATTR_FRAME_SIZE
	.align		4
.L_13:
        /*0054*/ 	.byte	0x04, 0x11
        /*0056*/ 	.short	(.L_15 - .L_14)
	.align		4
.L_14:
        /*0058*/ 	.word	index@(_Z13processKernelP8csrGraphPii)
        /*005c*/ 	.word	0x00000000


	//----- nvinfo : EIATTR_MIN_STACK_SIZE
	.align		4
.L_15:
        /*0060*/ 	.byte	0x04, 0x12
        /*0062*/ 	.short	(.L_17 - .L_16)
	.align		4
.L_16:
        /*0064*/ 	.word	index@(_Z13processKernelP8csrGraphPii)
        /*0068*/ 	.word	0x00000000


	//----- nvinfo : EIATTR_MIN_STACK_SIZE
	.align		4
.L_17:
        /*006c*/ 	.byte	0x04, 0x12
        /*006e*/ 	.short	(.L_19 - .L_18)
	.align		4
.L_18:
        /*0070*/ 	.word	index@(_Z9resetDistP8csrGraphi)
        /*0074*/ 	.word	0x00000000


	//----- nvinfo : EIATTR_MIN_STACK_SIZE
	.align		4
.L_19:
        /*0078*/ 	.byte	0x04, 0x12
        /*007a*/ 	.short	(.L_21 - .L_20)
	.align		4
.L_20:
        /*007c*/ 	.word	index@(_Z11copyKernel2P8csrGraphPPi)
        /*0080*/ 	.word	0x00000000


	//----- nvinfo : EIATTR_MIN_STACK_SIZE
	.align		4
.L_21:
        /*0084*/ 	.byte	0x04, 0x12
        /*0086*/ 	.short	(.L_23 - .L_22)
	.align		4
.L_22:
        /*0088*/ 	.word	index@(_Z10copyKernelP8csrGraphPiS1_S1_S1_)
        /*008c*/ 	.word	0x00000000
.L_23:


//--------------------- .nv.compat                --------------------------
	.section	.nv.compat,"",@"SHT_CUDA_COMPAT_INFO"
	.align	4
        /*0000*/ 	.byte	0x02, 0x09, 0x00, 0x00, 0x02, 0x02, 0x01, 0x00, 0x02, 0x05, 0x05, 0x00, 0x03, 0x07, 0x01, 0x01
        /*0010*/ 	.byte	0x02, 0x03, 0x00, 0x00, 0x02, 0x06, 0x01, 0x00, 0x04, 0x0b, 0x08, 0x00, 0x09, 0x00, 0x00, 0x00
        /*0020*/ 	.byte	0x00, 0x00, 0x00, 0x00


//--------------------- .nv.info._Z13processKernelP8csrGraphPii --------------------------
	.section	.nv.info._Z13processKernelP8csrGraphPii,"",@"SHT_CUDA_INFO"
	.sectionflags	@""
	.align	4


	//----- nvinfo : EIATTR_CUDA_API_VERSION
	.align		4
        /*0000*/ 	.byte	0x04, 0x37
        /*0002*/ 	.short	(.L_25 - .L_24)
.L_24:
        /*0004*/ 	.word	0x00000082


	//----- nvinfo : EIATTR_KPARAM_INFO
	.align		4
.L_25:
        /*0008*/ 	.byte	0x04, 0x17
        /*000a*/ 	.short	(.L_27 - .L_26)
.L_26:
        /*000c*/ 	.word	0x00000000
        /*0010*/ 	.short	0x0002
        /*0012*/ 	.short	0x0010
        /*0014*/ 	.byte	0x00, 0xf0, 0x11, 0x00


	//----- nvinfo : EIATTR_KPARAM_INFO
	.align		4
.L_27:
        /*0018*/ 	.byte	0x04, 0x17
        /*001a*/ 	.short	(.L_29 - .L_28)
.L_28:
        /*001c*/ 	.word	0x00000000
        /*0020*/ 	.short	0x0001
        /*0022*/ 	.short	0x0008
        /*0024*/ 	.byte	0x00, 0xf5, 0x21, 0x00


	//----- nvinfo : EIATTR_KPARAM_INFO
	.align		4
.L_29:
        /*0028*/ 	.byte	0x04, 0x17
        /*002a*/ 	.short	(.L_31 - .L_30)
.L_30:
        /*002c*/ 	.word	0x00000000
        /*0030*/ 	.short	0x0000
        /*0032*/ 	.short	0x0000
        /*0034*/ 	.byte	0x00, 0xf5, 0x21, 0x00


	//----- nvinfo : EIATTR_SPARSE_MMA_MASK
	.align		4
.L_31:
        /*0038*/ 	.byte	0x03, 0x50
        /*003a*/ 	.short	0x0000


	//----- nvinfo : EIATTR_MAXREG_COUNT
	.align		4
        /*003c*/ 	.byte	0x03, 0x1b
        /*003e*/ 	.short	0x00ff


	//----- nvinfo : EIATTR_MERCURY_ISA_VERSION
	.align		4
        /*0040*/ 	.byte	0x03, 0x5f
        /*0042*/ 	.short	0x0101


	//----- nvinfo : EIATTR_VRC_CTA_INIT_COUNT
	.align		4
        /*0044*/ 	.byte	0x02, 0x4a
	.zero		1
	.zero		1


	//----- nvinfo : EIATTR_EXIT_INSTR_OFFSETS
	.align		4
        /*0048*/ 	.byte	0x04, 0x1c
        /*004a*/ 	.short	(.L_33 - .L_32)


	//   ....[0]....
.L_32:
        /*004c*/ 	.word	0x00000070


	//   ....[1]....
        /*0050*/ 	.word	0x000000a0


	//   ....[2]....
        /*0054*/ 	.word	0x00000af0


	//   ....[3]....
        /*0058*/ 	.word	0x00000b60


	//   ....[4]....
        /*005c*/ 	.word	0x00000f90


	//   ....[5]....
        /*0060*/ 	.word	0x000014c0


	//----- nvinfo : EIATTR_CRS_STACK_SIZE
	.align		4
.L_33:
        /*0064*/ 	.byte	0x04, 0x1e
        /*0066*/ 	.short	(.L_35 - .L_34)
.L_34:
        /*0068*/ 	.word	0x00000000


	//----- nvinfo : EIATTR_CBANK_PARAM_SIZE
	.align		4
.L_35:
        /*006c*/ 	.byte	0x03, 0x19
        /*006e*/ 	.short	0x0014


	//----- nvinfo : EIATTR_PARAM_CBANK
	.align		4
        /*0070*/ 	.byte	0x04, 0x0a
        /*0072*/ 	.short	(.L_37 - .L_36)
	.align		4
.L_36:
        /*0074*/ 	.word	index@(.nv.constant0._Z13processKernelP8csrGraphPii)
        /*0078*/ 	.short	0x0380
        /*007a*/ 	.short	0x0014


	//----- nvinfo : EIATTR_SW_WAR
	.align		4
.L_37:
        /*007c*/ 	.byte	0x04, 0x36
        /*007e*/ 	.short	(.L_39 - .L_38)
.L_38:
        /*0080*/ 	.word	0x00000008
.L_39:


//--------------------- .nv.info._Z9resetDistP8csrGraphi --------------------------
	.section	.nv.info._Z9resetDistP8csrGraphi,"",@"SHT_CUDA_INFO"
	.sectionflags	@""
	.align	4


	//----- nvinfo : EIATTR_CUDA_API_VERSION
	.align		4
        /*0000*/ 	.byte	0x04, 0x37
        /*0002*/ 	.short	(.L_41 - .L_40)
.L_40:
        /*0004*/ 	.word	0x00000082


	//----- nvinfo : EIATTR_KPARAM_INFO
	.align		4
.L_41:
        /*0008*/ 	.byte	0x04, 0x17
        /*000a*/ 	.short	(.L_43 - .L_42)
.L_42:
        /*000c*/ 	.word	0x00000000
        /*0010*/ 	.short	0x0001
        /*0012*/ 	.short	0x0008
        /*0014*/ 	.byte	0x00, 0xf0, 0x11, 0x00


	//----- nvinfo : EIATTR_KPARAM_INFO
	.align		4
.L_43:
        /*0018*/ 	.byte	0x04, 0x17
        /*001a*/ 	.short	(.L_45 - .L_44)
.L_44:
        /*001c*/ 	.word	0x00000000
        /*0020*/ 	.short	0x0000
        /*0022*/ 	.short	0x0000
        /*0024*/ 	.byte	0x00, 0xf5, 0x21, 0x00


	//----- nvinfo : EIATTR_SPARSE_MMA_MASK
	.align		4
.L_45:
        /*0028*/ 	.byte	0x03, 0x50
        /*002a*/ 	.short	0x0000


	//----- nvinfo : EIATTR_MAXREG_COUNT
	.align		4
        /*002c*/ 	.byte	0x03, 0x1b
        /*002e*/ 	.short	0x00ff


	//----- nvinfo : EIATTR_MERCURY_ISA_VERSION
	.align		4
        /*0030*/ 	.byte	0x03, 0x5f
        /*0032*/ 	.short	0x0101


	//----- nvinfo : EIATTR_VRC_CTA_INIT_COUNT
	.align		4
        /*0034*/ 	.byte	0x02, 0x4a
	.zero		1
	.zero		1


	//----- nvinfo : EIATTR_EXIT_INSTR_OFFSETS
	.align		4
        /*0038*/ 	.byte	0x04, 0x1c
        /*003a*/ 	.short	(.L_47 - .L_46)


	//   ....[0]....
.L_46:
        /*003c*/ 	.word	0x000000b0


	//   ....[1]....
        /*0040*/ 	.word	0x000000e0


	//   ....[2]....
        /*0044*/ 	.word	0x00000140


	//----- nvinfo : EIATTR_CRS_STACK_SIZE
	.align		4
.L_47:
        /*0048*/ 	.byte	0x04, 0x1e
        /*004a*/ 	.short	(.L_49 - .L_48)
.L_48:
        /*004c*/ 	.word	0x00000000


	//----- nvinfo : EIATTR_CBANK_PARAM_SIZE
	.align		4
.L_49:
        /*0050*/ 	.byte	0x03, 0x19
        /*0052*/ 	.short	0x000c


	//----- nvinfo : EIATTR_PARAM_CBANK
	.align		4
        /*0054*/ 	.byte	0x04, 0x0a
        /*0056*/ 	.short	(.L_51 - .L_50)
	.align		4
.L_50:
        /*0058*/ 	.word	index@(.nv.constant0._Z9resetDistP8csrGraphi)
        /*005c*/ 	.short	0x0380
        /*005e*/ 	.short	0x000c


	//----- nvinfo : EIATTR_SW_WAR
	.align		4
.L_51:
        /*0060*/ 	.byte	0x04, 0x36
        /*0062*/ 	.short	(.L_53 - .L_52)
.L_52:
        /*0064*/ 	.word	0x00000008
.L_53:


//--------------------- .nv.info._Z11copyKernel2P8csrGraphPPi --------------------------
	.section	.nv.info._Z11copyKernel2P8csrGraphPPi,"",@"SHT_CUDA_INFO"
	.sectionflags	@""
	.align	4


	//----- nvinfo : EIATTR_CUDA_API_VERSION
	.align		4
        /*0000*/ 	.byte	0x04, 0x37
        /*0002*/ 	.short	(.L_55 - .L_54)
.L_54:
        /*0004*/ 	.word	0x00000082


	//----- nvinfo : EIATTR_KPARAM_INFO
	.align		4
.L_55:
        /*0008*/ 	.byte	0x04, 0x17
        /*000a*/ 	.short	(.L_57 - .L_56)
.L_56:
        /*000c*/ 	.word	0x00000000
        /*0010*/ 	.short	0x0001
        /*0012*/ 	.short	0x0008
        /*0014*/ 	.byte	0x00, 0xf5, 0x21, 0x00


	//----- nvinfo : EIATTR_KPARAM_INFO
	.align		4
.L_57:
        /*0018*/ 	.byte	0x04, 0x17
        /*001a*/ 	.short	(.L_59 - .L_58)
.L_58:
        /*001c*/ 	.word	0x00000000
        /*0020*/ 	.short	0x0000
        /*0022*/ 	.short	0x0000
        /*0024*/ 	.byte	0x00, 0xf5, 0x21, 0x00


	//----- nvinfo : EIATTR_SPARSE_MMA_MASK
	.align		4
.L_59:
        /*0028*/ 	.byte	0x03, 0x50
        /*002a*/ 	.short	0x0000


	//----- nvinfo : EIATTR_MAXREG_COUNT
	.align		4
        /*002c*/ 	.byte	0x03, 0x1b
        /*002e*/ 	.short	0x00ff


	//----- nvinfo : EIATTR_MERCURY_ISA_VERSION
	.align		4
        /*0030*/ 	.byte	0x03, 0x5f
        /*0032*/ 	.short	0x0101


	//----- nvinfo : EIATTR_VRC_CTA_INIT_COUNT
	.align		4
        /*0034*/ 	.byte	0x02, 0x4a
	.zero		1
	.zero		1


	//----- nvinfo : EIATTR_EXIT_INSTR_OFFSETS
	.align		4
        /*0038*/ 	.byte	0x04, 0x1c
        /*003a*/ 	.short	(.L_61 - .L_60)


	//   ....[0]....
.L_60:
        /*003c*/ 	.word	0x00000060


	//----- nvinfo : EIATTR_CBANK_PARAM_SIZE
	.align		4
.L_61:
        /*0040*/ 	.byte	0x03, 0x19
        /*0042*/ 	.short	0x0010


	//----- nvinfo : EIATTR_PARAM_CBANK
	.align		4
        /*0044*/ 	.byte	0x04, 0x0a
        /*0046*/ 	.short	(.L_63 - .L_62)
	.align		4
.L_62:
        /*0048*/ 	.word	index@(.nv.constant0._Z11copyKernel2P8csrGraphPPi)
        /*004c*/ 	.short	0x0380
        /*004e*/ 	.short	0x0010


	//----- nvinfo : EIATTR_SW_WAR
	.align		4
.L_63:
        /*0050*/ 	.byte	0x04, 0x36
        /*0052*/ 	.short	(.L_65 - .L_64)
.L_64:
        /*0054*/ 	.word	0x00000008
.L_65:


//--------------------- .nv.info._Z10copyKernelP8csrGraphPiS1_S1_S1_ --------------------------
	.section	.nv.info._Z10copyKernelP8csrGraphPiS1_S1_S1_,"",@"SHT_CUDA_INFO"
	.sectionflags	@""
	.align	4


	//----- nvinfo : EIATTR_CUDA_API_VERSION
	.align		4
        /*0000*/ 	.byte	0x04, 0x37
        /*0002*/ 	.short	(.L_67 - .L_66)
.L_66:
        /*0004*/ 	.word	0x00000082


	//----- nvinfo : EIATTR_KPARAM_INFO
	.align		4
.L_67:
        /*0008*/ 	.byte	0x04, 0x17
        /*000a*/ 	.short	(.L_69 - .L_68)
.L_68:
        /*000c*/ 	.word	0x00000000
        /*0010*/ 	.short	0x0004
        /*0012*/ 	.short	0x0020
        /*0014*/ 	.byte	0x00, 0xf5, 0x21, 0x00


	//----- nvinfo : EIATTR_KPARAM_INFO
	.align		4
.L_69:
        /*0018*/ 	.byte	0x04, 0x17
        /*001a*/ 	.short	(.L_71 - .L_70)
.L_70:
        /*001c*/ 	.word	0x00000000
        /*0020*/ 	.short	0x0003
        /*0022*/ 	.short	0x0018
        /*0024*/ 	.byte	0x00, 0xf5, 0x21, 0x00


	//----- nvinfo : EIATTR_KPARAM_INFO
	.align		4
.L_71:
        /*0028*/ 	.byte	0x04, 0x17
        /*002a*/ 	.short	(.L_73 - .L_72)
.L_72:
        /*002c*/ 	.word	0x00000000
        /*0030*/ 	.short	0x0002
        /*0032*/ 	.short	0x0010
        /*0034*/ 	.byte	0x00, 0xf5, 0x21, 0x00


	//----- nvinfo : EIATTR_KPARAM_INFO
	.align		4
.L_73:
        /*0038*/ 	.byte	0x04, 0x17
        /*003a*/ 	.short	(.L_75 - .L_74)
.L_74:
        /*003c*/ 	.word	0x00000000
        /*0040*/ 	.short	0x0001
        /*0042*/ 	.short	0x0008
        /*0044*/ 	.byte	0x00, 0xf5, 0x21, 0x00


	//----- nvinfo : EIATTR_KPARAM_INFO
	.align		4
.L_75:
        /*0048*/ 	.byte	0x04, 0x17
        /*004a*/ 	.short	(.L_77 - .L_76)
.L_76:
        /*004c*/ 	.word	0x00000000
        /*0050*/ 	.short	0x0000
        /*0052*/ 	.short	0x0000
        /*0054*/ 	.byte	0x00, 0xf5, 0x21, 0x00


	//----- nvinfo : EIATTR_SPARSE_MMA_MASK
	.align		4
.L_77:
        /*0058*/ 	.byte	0x03, 0x50
        /*005a*/ 	.short	0x0000


	//----- nvinfo : EIATTR_MAXREG_COUNT
	.align		4
        /*005c*/ 	.byte	0x03, 0x1b
        /*005e*/ 	.short	0x00ff


	//----- nvinfo : EIATTR_MERCURY_ISA_VERSION
	.align		4
        /*0060*/ 	.byte	0x03, 0x5f
        /*0062*/ 	.short	0x0101


	//----- nvinfo : EIATTR_VRC_CTA_INIT_COUNT
	.align		4
        /*0064*/ 	.byte	0x02, 0x4a
	.zero		1
	.zero		1


	//----- nvinfo : EIATTR_EXIT_INSTR_OFFSETS
	.align		4
        /*0068*/ 	.byte	0x04, 0x1c
        /*006a*/ 	.short	(.L_79 - .L_78)


	//   ....[0]....
.L_78:
        /*006c*/ 	.word	0x000000b0


	//----- nvinfo : EIATTR_CBANK_PARAM_SIZE
	.align		4
.L_79:
        /*0070*/ 	.byte	0x03, 0x19
        /*0072*/ 	.short	0x0028


	//----- nvinfo : EIATTR_PARAM_CBANK
	.align		4
        /*0074*/ 	.byte	0x04, 0x0a
        /*0076*/ 	.short	(.L_81 - .L_80)
	.align		4
.L_80:
        /*0078*/ 	.word	index@(.nv.constant0._Z10copyKernelP8csrGraphPiS1_S1_S1_)
        /*007c*/ 	.short	0x0380
        /*007e*/ 	.short	0x0028


	//----- nvinfo : EIATTR_SW_WAR
	.align		4
.L_81:
        /*0080*/ 	.byte	0x04, 0x36
        /*0082*/ 	.short	(.L_83 - .L_82)
.L_82:
        /*0084*/ 	.word	0x00000008
.L_83:


//--------------------- .nv.callgraph             --------------------------
	.section	.nv.callgraph,"",@"SHT_CUDA_CALLGRAPH"
	.align	4
	.sectionentsize	8
	.align		4
        /*0000*/ 	.word	0x00000000
	.align		4
        /*0004*/ 	.word	0xffffffff
	.align		4
        /*0008*/ 	.word	0x00000000
	.align		4
        /*000c*/ 	.word	0xfffffffe
	.align		4
        /*0010*/ 	.word	0x00000000
	.align		4
        /*0014*/ 	.word	0xfffffffd
	.align		4
        /*0018*/ 	.word	0x00000000
	.align		4
        /*001c*/ 	.word	0xfffffffc


//--------------------- .text._Z13processKernelP8csrGraphPii --------------------------
	.section	.text._Z13processKernelP8csrGraphPii,"ax",@progbits
	.align	128
        .global         _Z13processKernelP8csrGraphPii
        .type           _Z13processKernelP8csrGraphPii,@function
        .size           _Z13processKernelP8csrGraphPii,(.L_x_13 - _Z13processKernelP8csrGraphPii)
        .other          _Z13processKernelP8csrGraphPii,@"STO_CUDA_ENTRY STV_DEFAULT"
_Z13processKernelP8csrGraphPii:
.text._Z13processKernelP8csrGraphPii:
[----:B------:R-:W-:Y:S01]  /*0000*/  LDC R1, c[0x0][0x37c] ;  /* 0x0000df00ff017b82 */ /* 0x000fe20000000800 */
[----:B------:R-:W0:Y:S01]  /*0010*/  S2R R0, SR_TID.X ;  /* 0x0000000000007919 */ /* 0x000e220000002100 */
[----:B------:R-:W0:Y:S01]  /*0020*/  LDCU UR4, c[0x0][0x360] ;  /* 0x00006c00ff0477ac */ /* 0x000e220008000800 */
[----:B------:R-:W0:Y:S01]  /*0030*/  S2R R3, SR_CTAID.X ;  /* 0x0000000000037919 */ /* 0x000e220000002500 */
[----:B------:R-:W1:Y:S01]  /*0040*/  LDCU UR5, c[0x0][0x390] ;  /* 0x00007200ff0577ac */ /* 0x000e620008000800 */
[----:B0-----:R-:W-:-:S05]  /*0050*/  IMAD R0, R3, UR4, R0 ;  /* 0x0000000403007c24 */ /* 0x001fca000f8e0200 */
[----:B-1----:R-:W-:-:S13]  /*0060*/  ISETP.GE.AND P0, PT, R0, UR5, PT ;  /* 0x0000000500007c0c */ /* 0x002fda000bf06270 */
[----:B------:R-:W-:Y:S05]  /*0070*/  @P0 EXIT ;  /* 0x000000000000094d */ /* 0x000fea0003800000 */
[----:B------:R-:W-:-:S04]  /*0080*/  SHF.L.U32 R0, R0, 0x1, RZ ;  /* 0x0000000100007819 */ /* 0x000fc800000006ff */
[----:B------:R-:W-:-:S13]  /*0090*/  ISETP.NE.AND P0, PT, R0, 0x7ffffffe, PT ;  /* 0x7ffffffe0000780c */ /* 0x000fda0003f05270 */
[----:B------:R-:W-:Y:S05]  /*00a0*/  @!P0 EXIT ;  /* 0x000000000000894d */ /* 0x000fea0003800000 */
[----:B------:R-:W0:Y:S01]  /*00b0*/  LDC.64 R2, c[0x0][0x380] ;  /* 0x0000e000ff027b82 */ /* 0x000e220000000a00 */
[----:B------:R-:W0:Y:S02]  /*00c0*/  LDCU.64 UR4, c[0x0][0x358] ;  /* 0x00006b00ff0477ac */ /* 0x000e240008000a00 */
[----:B0-----:R-:W2:Y:S02]  /*00d0*/  LDG.E.64 R4, desc[UR4][R2.64] ;  /* 0x0000000402047981 */ /* 0x001ea4000c1e1b00 */
[----:B--2---:R-:W-:-:S05]  /*00e0*/  IMAD.WIDE R6, R0, 0x4, R4 ;  /* 0x0000000400067825 */ /* 0x004fca00078e0204 */
[----:B------:R-:W2:Y:S04]  /*00f0*/  LDG.E R4, desc[UR4][R6.64] ;  /* 0x0000000406047981 */ /* 0x000ea8000c1e1900 */
[----:B------:R-:W2:Y:S01]  /*0100*/  LDG.E R5, desc[UR4][R6.64+0x4] ;  /* 0x0000040406057981 */ /* 0x000ea2000c1e1900 */
[----:B------:R-:W-:Y:S01]  /*0110*/  BSSY.RECONVERGENT B0, `(.L_x_0) ;  /* 0x000009a000007945 */ /* 0x000fe20003800200 */
[----:B--2---:R-:W-:-:S13]  /*0120*/  ISETP.GE.AND P0, PT, R4, R5, PT ;  /* 0x000000050400720c */ /* 0x004fda0003f06270 */
[----:B------:R-:W-:Y:S05]  /*0130*/  @P0 BRA `(.L_x_1) ;  /* 0x00000008005c0947 */ /* 0x000fea0003800000 */
[----:B------:R-:W-:Y:S01]  /*0140*/  IADD3 R6, PT, PT, -R4, R5, RZ ;  /* 0x0000000504067210 */ /* 0x000fe20007ffe1ff */
[----:B------:R-:W-:Y:S01]  /*0150*/  BSSY.RECONVERGENT B1, `(.L_x_2) ;  /* 0x000003e000017945 */ /* 0x000fe20003800200 */
[----:B------:R-:W-:Y:S02]  /*0160*/  IMAD.MOV.U32 R12, RZ, RZ, R4 ;  /* 0x000000ffff0c7224 */ /* 0x000fe400078e0004 */
[----:B------:R-:W-:-:S13]  /*0170*/  LOP3.LUT P0, R6, R6, 0x3, RZ, 0xc0, !PT ;  /* 0x0000000306067812 */ /* 0x000fda000780c0ff */
[----:B------:R-:W-:Y:S05]  /*0180*/  @!P0 BRA `(.L_x_3) ;  /* 0x0000000000e88947 */ /* 0x000fea0003800000 */
[----:B------:R-:W2:Y:S04]  /*0190*/  LDG.E.64 R8, desc[UR4][R2.64+0x8] ;  /* 0x0000080402087981 */ /* 0x000ea8000c1e1b00 */
[----:B------:R-:W3:Y:S04]  /*01a0*/  LDG.E.64 R10, desc[UR4][R2.64+0x10] ;  /* 0x00001004020a7981 */ /* 0x000ee8000c1e1b00 */
[----:B------:R-:W4:Y:S01]  /*01b0*/  LDG.E.64 R12, desc[UR4][R2.64+0x18] ;  /* 0x00001804020c7981 */ /* 0x000f22000c1e1b00 */
[----:B--2---:R-:W-:-:S06]  /*01c0*/  IMAD.WIDE R8, R4, 0x4, R8 ;  /* 0x0000000404087825 */ /* 0x004fcc00078e0208 */
[----:B------:R-:W2:Y:S01]  /*01d0*/  LDG.E R9, desc[UR4][R8.64] ;  /* 0x0000000408097981 */ /* 0x000ea2000c1e1900 */
[----:B---3--:R-:W-:-:S04]  /*01e0*/  IMAD.WIDE R10, R4, 0x4, R10 ;  /* 0x00000004040a7825 */ /* 0x008fc800078e020a */
[--C-:B----4-:R-:W-:Y:S02]  /*01f0*/  IMAD.WIDE R16, R0, 0x4, R12.reuse ;  /* 0x0000000400107825 */ /* 0x110fe400078e020c */
[----:B------:R-:W3:Y:S04]  /*0200*/  LDG.E R10, desc[UR4][R10.64] ;  /* 0x000000040a0a7981 */ /* 0x000ee8000c1e1900 */
[----:B------:R-:W3:Y:S01]  /*0210*/  LDG.E R17, desc[UR4][R16.64] ;  /* 0x0000000410117981 */ /* 0x000ee2000c1e1900 */
[----:B--2---:R-:W-:-:S05]  /*0220*/  IMAD.WIDE R14, R9, 0x4, R12 ;  /* 0x00000004090e7825 */ /* 0x004fca00078e020c */
[----:B------:R-:W2:Y:S01]  /*0230*/  LDG.E R7, desc[UR4][R14.64] ;  /* 0x000000040e077981 */ /* 0x000ea2000c1e1900 */
[----:B---3--:R-:W-:Y:S02]  /*0240*/  IADD3 R13, PT, PT, R10, R17, RZ ;  /* 0x000000110a0d7210 */ /* 0x008fe40007ffe0ff */
[----:B------:R-:W-:Y:S02]  /*0250*/  IADD3 R12, PT, PT, R4, 0x1, RZ ;  /* 0x00000001040c7810 */ /* 0x000fe40007ffe0ff */
[----:B--2---:R-:W-:-:S13]  /*0260*/  ISETP.GT.AND P0, PT, R7, R13, PT ;  /* 0x0000000d0700720c */ /* 0x004fda0003f04270 */
[----:B------:R-:W0:Y:S01]  /*0270*/  @P0 LDC.64 R18, c[0x0][0x388] ;  /* 0x0000e200ff120b82 */ /* 0x000e220000000a00 */
[----:B------:R-:W-:Y:S01]  /*0280*/  @P0 IMAD.MOV.U32 R7, RZ, RZ, 0x1 ;  /* 0x00000001ff070424 */ /* 0x000fe200078e00ff */
[----:B------:R1:W-:Y:S04]  /*0290*/  @P0 STG.E desc[UR4][R14.64], R13 ;  /* 0x0000000d0e000986 */ /* 0x0003e8000c101904 */
[----:B0-----:R1:W-:Y:S01]  /*02a0*/  @P0 STG.E desc[UR4][R18.64], R7 ;  /* 0x0000000712000986 */ /* 0x0013e2000c101904 */
[----:B------:R-:W-:-:S13]  /*02b0*/  ISETP.NE.AND P0, PT, R6, 0x1, PT ;  /* 0x000000010600780c */ /* 0x000fda0003f05270 */
[----:B-1----:R-:W-:Y:S05]  /*02c0*/  @!P0 BRA `(.L_x_3) ;  /* 0x0000000000988947 */ /* 0x002fea0003800000 */
        /* <DEDUP_REMOVED lines=11> */
[----:B---3--:R-:W-:Y:S02]  /*0380*/  IMAD.IADD R13, R10, 0x1, R17 ;  /* 0x000000010a0d7824 */ /* 0x008fe400078e0211 */
[----:B------:R-:W-:-:S03]  /*0390*/  VIADD R12, R4, 0x2 ;  /* 0x00000002040c7836 */ /* 0x000fc60000000000 */
[----:B--2---:R-:W-:-:S13]  /*03a0*/  ISETP.GT.AND P0, PT, R7, R13, PT ;  /* 0x0000000d0700720c */ /* 0x004fda0003f04270 */
[----:B------:R-:W0:Y:S01]  /*03b0*/  @P0 LDC.64 R18, c[0x0][0x388] ;  /* 0x0000e200ff120b82 */ /* 0x000e220000000a00 */
[----:B------:R-:W-:Y:S01]  /*03c0*/  @P0 MOV R7, 0x1 ;  /* 0x0000000100070802 */ /* 0x000fe20000000f00 */
        /* <DEDUP_REMOVED lines=15> */
[----:B---3--:R-:W-:-:S04]  /*04c0*/  IADD3 R13, PT, PT, R8, R15, RZ ;  /* 0x0000000f080d7210 */ /* 0x008fc80007ffe0ff */
[----:B--2---:R-:W-:-:S13]  /*04d0*/  ISETP.GT.AND P0, PT, R12, R13, PT ;  /* 0x0000000d0c00720c */ /* 0x004fda0003f04270 */
[----:B------:R-:W0:Y:S01]  /*04e0*/  @P0 LDC.64 R16, c[0x0][0x388] ;  /* 0x0000e200ff100b82 */ /* 0x000e220000000a00 */
[----:B------:R-:W-:Y:S01]  /*04f0*/  @P0 IMAD.MOV.U32 R19, RZ, RZ, 0x1 ;  /* 0x00000001ff130424 */ /* 0x000fe200078e00ff */
[----:B------:R1:W-:Y:S01]  /*0500*/  @P0 STG.E desc[UR4][R10.64], R13 ;  /* 0x0000000d0a000986 */ /* 0x0003e2000c101904 */
[----:B------:R-:W-:-:S03]  /*0510*/  IADD3 R12, PT, PT, R4, 0x3, RZ ;  /* 0x00000003040c7810 */ /* 0x000fc60007ffe0ff */
[----:B0-----:R1:W-:Y:S04]  /*0520*/  @P0 STG.E desc[UR4][R16.64], R19 ;  /* 0x0000001310000986 */ /* 0x0013e8000c101904 */
.L_x_3:
[----:B------:R-:W-:Y:S05]  /*0530*/  BSYNC.RECONVERGENT B1 ;  /* 0x0000000000017941 */ /* 0x000fea0003800200 */
.L_x_2:
[----:B------:R-:W-:-:S05]  /*0540*/  IMAD.IADD R4, R4, 0x1, -R5 ;  /* 0x0000000104047824 */ /* 0x000fca00078e0a05 */
[----:B------:R-:W-:-:S13]  /*0550*/  ISETP.GT.U32.AND P0, PT, R4, -0x4, PT ;  /* 0xfffffffc0400780c */ /* 0x000fda0003f04070 */
[----:B------:R-:W-:Y:S05]  /*0560*/  @P0 BRA `(.L_x_1) ;  /* 0x0000000400500947 */ /* 0x000fea0003800000 */
[----:B-1----:R-:W-:-:S07]  /*0570*/  IADD3 R13, PT, PT, -R5, R12, RZ ;  /* 0x0000000c050d7210 */ /* 0x002fce0007ffe1ff */
.L_x_4:
[----:B------:R-:W2:Y:S01]  /*0580*/  LDG.E.64 R10, desc[UR4][R2.64+0x8] ;  /* 0x00000804020a7981 */ /* 0x000ea2000c1e1b00 */
[----:B------:R-:W-:Y:S02]  /*0590*/  HFMA2 R5, -RZ, RZ, 0, 0 ;  /* 0x00000000ff057431 */ /* 0x000fe400000001ff */
[----:B------:R-:W-:Y:S01]  /*05a0*/  IMAD.MOV.U32 R4, RZ, RZ, 0x8 ;  /* 0x00000008ff047424 */ /* 0x000fe200078e00ff */
[----:B------:R-:W3:Y:S04]  /*05b0*/  LDG.E.64 R6, desc[UR4][R2.64+0x10] ;  /* 0x0000100402067981 */ /* 0x000ee8000c1e1b00 */
[----:B------:R-:W4:Y:S01]  /*05c0*/  LDG.E.64 R8, desc[UR4][R2.64+0x18] ;  /* 0x0000180402087981 */ /* 0x000f22000c1e1b00 */
[----:B------:R-:W-:-:S03]  /*05d0*/  IMAD.WIDE R4, R12, 0x4, R4 ;  /* 0x000000040c047825 */ /* 0x000fc600078e0204 */
[----:B--2---:R-:W-:-:S05]  /*05e0*/  IADD3 R18, P0, PT, R4, R10, RZ ;  /* 0x0000000a04127210 */ /* 0x004fca0007f1e0ff */
[----:B------:R-:W-:-:S05]  /*05f0*/  IMAD.X R19, R5, 0x1, R11, P0 ;  /* 0x0000000105137824 */ /* 0x000fca00000e060b */
[----:B------:R-:W2:Y:S01]  /*0600*/  LDG.E R17, desc[UR4][R18.64+-0x8] ;  /* 0xfffff80412117981 */ /* 0x000ea2000c1e1900 */
[----:B---3--:R-:W-:Y:S01]  /*0610*/  IADD3 R20, P0, PT, R4, R6, RZ ;  /* 0x0000000604147210 */ /* 0x008fe20007f1e0ff */
[----:B----4-:R-:W-:-:S03]  /*0620*/  IMAD.WIDE R14, R0, 0x4, R8 ;  /* 0x00000004000e7825 */ /* 0x010fc600078e0208 */
[----:B------:R-:W-:-:S03]  /*0630*/  IADD3.X R21, PT, PT, R5, R7, RZ, P0, !PT ;  /* 0x0000000705157210 */ /* 0x000fc600007fe4ff */
[----:B------:R-:W3:Y:S04]  /*0640*/  LDG.E R14, desc[UR4][R14.64] ;  /* 0x000000040e0e7981 */ /* 0x000ee8000c1e1900 */
[----:B------:R-:W3:Y:S01]  /*0650*/  LDG.E R21, desc[UR4][R20.64+-0x8] ;  /* 0xfffff80414157981 */ /* 0x000ee2000c1e1900 */
[----:B--2---:R-:W-:-:S05]  /*0660*/  IMAD.WIDE R16, R17, 0x4, R8 ;  /* 0x0000000411107825 */ /* 0x004fca00078e0208 */
[----:B------:R-:W2:Y:S01]  /*0670*/  LDG.E R22, desc[UR4][R16.64] ;  /* 0x0000000410167981 */ /* 0x000ea2000c1e1900 */
[----:B---3--:R-:W-:-:S05]  /*0680*/  IMAD.IADD R27, R21, 0x1, R14 ;  /* 0x00000001151b7824 */ /* 0x008fca00078e020e */
[----:B--2---:R-:W-:-:S13]  /*0690*/  ISETP.GT.AND P0, PT, R22, R27, PT ;  /* 0x0000001b1600720c */ /* 0x004fda0003f04270 */
[----:B------:R-:W0:Y:S01]  /*06a0*/  @P0 LDC.64 R24, c[0x0][0x388] ;  /* 0x0000e200ff180b82 */ /* 0x000e220000000a00 */
[----:B------:R-:W-:Y:S01]  /*06b0*/  @P0 MOV R29, 0x1 ;  /* 0x00000001001d0802 */ /* 0x000fe20000000f00 */
[----:B------:R1:W-:Y:S04]  /*06c0*/  @P0 STG.E desc[UR4][R16.64], R27 ;  /* 0x0000001b10000986 */ /* 0x0003e8000c101904 */
[----:B0-----:R0:W-:Y:S04]  /*06d0*/  @P0 STG.E desc[UR4][R24.64], R29 ;  /* 0x0000001d18000986 */ /* 0x0011e8000c101904 */
[----:B------:R-:W2:Y:S04]  /*06e0*/  @P0 LDG.E.64 R10, desc[UR4][R2.64+0x8] ;  /* 0x00000804020a0981 */ /* 0x000ea8000c1e1b00 */
[----:B------:R-:W3:Y:S04]  /*06f0*/  @P0 LDG.E.64 R6, desc[UR4][R2.64+0x10] ;  /* 0x0000100402060981 */ /* 0x000ee8000c1e1b00 */
[----:B------:R-:W4:Y:S01]  /*0700*/  @P0 LDG.E.64 R8, desc[UR4][R2.64+0x18] ;  /* 0x0000180402080981 */ /* 0x000f22000c1e1b00 */
[----:B--2---:R-:W-:-:S05]  /*0710*/  IADD3 R22, P1, PT, R4, R10, RZ ;  /* 0x0000000a04167210 */ /* 0x004fca0007f3e0ff */
[----:B------:R-:W-:-:S06]  /*0720*/  IMAD.X R23, R5, 0x1, R11, P1 ;  /* 0x0000000105177824 */ /* 0x000fcc00008e060b */
[----:B------:R-:W1:Y:S01]  /*0730*/  LDG.E R23, desc[UR4][R22.64+-0x4] ;  /* 0xfffffc0416177981 */ /* 0x000e62000c1e1900 */
[----:B---3--:R-:W-:Y:S01]  /*0740*/  IADD3 R20, P1, PT, R4, R6, RZ ;  /* 0x0000000604147210 */ /* 0x008fe20007f3e0ff */
[----:B----4-:R-:W-:-:S03]  /*0750*/  @P0 IMAD.WIDE R18, R0, 0x4, R8 ;  /* 0x0000000400120825 */ /* 0x010fc600078e0208 */
[----:B------:R-:W-:Y:S02]  /*0760*/  IADD3.X R21, PT, PT, R5, R7, RZ, P1, !PT ;  /* 0x0000000705157210 */ /* 0x000fe40000ffe4ff */
[----:B------:R-:W2:Y:S04]  /*0770*/  @P0 LDG.E R14, desc[UR4][R18.64] ;  /* 0x00000004120e0981 */ /* 0x000ea8000c1e1900 */
[----:B------:R-:W2:Y:S01]  /*0780*/  LDG.E R21, desc[UR4][R20.64+-0x4] ;  /* 0xfffffc0414157981 */ /* 0x000ea2000c1e1900 */
[----:B-1----:R-:W-:-:S05]  /*0790*/  IMAD.WIDE R16, R23, 0x4, R8 ;  /* 0x0000000417107825 */ /* 0x002fca00078e0208 */
[----:B------:R-:W3:Y:S01]  /*07a0*/  LDG.E R15, desc[UR4][R16.64] ;  /* 0x00000004100f7981 */ /* 0x000ee2000c1e1900 */
[----:B--2---:R-:W-:-:S05]  /*07b0*/  IMAD.IADD R26, R14, 0x1, R21 ;  /* 0x000000010e1a7824 */ /* 0x004fca00078e0215 */
[----:B---3--:R-:W-:-:S13]  /*07c0*/  ISETP.GT.AND P0, PT, R15, R26, PT ;  /* 0x0000001a0f00720c */ /* 0x008fda0003f04270 */
[----:B0-----:R-:W0:Y:S01]  /*07d0*/  @P0 LDC.64 R24, c[0x0][0x388] ;  /* 0x0000e200ff180b82 */ /* 0x001e220000000a00 */
        /* <DEDUP_REMOVED lines=15> */
[----:B0-----:R-:W3:Y:S01]  /*08d0*/  LDG.E R15, desc[UR4][R16.64] ;  /* 0x00000004100f7981 */ /* 0x001ee2000c1e1900 */
[----:B--2---:R-:W-:-:S05]  /*08e0*/  IMAD.IADD R26, R14, 0x1, R21 ;  /* 0x000000010e1a7824 */ /* 0x004fca00078e0215 */
[----:B---3--:R-:W-:-:S13]  /*08f0*/  ISETP.GT.AND P0, PT, R15, R26, PT ;  /* 0x0000001a0f00720c */ /* 0x008fda0003f04270 */
[----:B------:R-:W0:Y:S01]  /*0900*/  @P0 LDC.64 R24, c[0x0][0x388] ;  /* 0x0000e200ff180b82 */ /* 0x000e220000000a00 */
[----:B------:R-:W-:Y:S01]  /*0910*/  @P0 MOV R15, 0x1 ;  /* 0x00000001000f0802 */ /* 0x000fe20000000f00 */
[----:B------:R-:W-:Y:S04]  /*0920*/  @P0 STG.E desc[UR4][R16.64], R26 ;  /* 0x0000001a10000986 */ /* 0x000fe8000c101904 */
[----:B0-----:R0:W-:Y:S04]  /*0930*/  @P0 STG.E desc[UR4][R24.64], R15 ;  /* 0x0000000f18000986 */ /* 0x0011e8000c101904 */
[----:B------:R-:W2:Y:S04]  /*0940*/  @P0 LDG.E.64 R10, desc[UR4][R2.64+0x8] ;  /* 0x00000804020a0981 */ /* 0x000ea8000c1e1b00 */
[----:B------:R-:W3:Y:S04]  /*0950*/  @P0 LDG.E.64 R6, desc[UR4][R2.64+0x10] ;  /* 0x0000100402060981 */ /* 0x000ee8000c1e1b00 */
[----:B------:R-:W4:Y:S01]  /*0960*/  @P0 LDG.E.64 R8, desc[UR4][R2.64+0x18] ;  /* 0x0000180402080981 */ /* 0x000f22000c1e1b00 */
[----:B--2---:R-:W-:-:S05]  /*0970*/  IADD3 R18, P1, PT, R4, R10, RZ ;  /* 0x0000000a04127210 */ /* 0x004fca0007f3e0ff */
[----:B------:R-:W-:-:S06]  /*0980*/  IMAD.X R19, R5, 0x1, R11, P1 ;  /* 0x0000000105137824 */ /* 0x000fcc00008e060b */
[----:B------:R-:W2:Y:S01]  /*0990*/  LDG.E R19, desc[UR4][R18.64+0x4] ;  /* 0x0000040412137981 */ /* 0x000ea2000c1e1900 */
[----:B---3--:R-:W-:Y:S01]  /*09a0*/  IADD3 R4, P1, PT, R4, R6, RZ ;  /* 0x0000000604047210 */ /* 0x008fe20007f3e0ff */
[----:B----4-:R-:W-:-:S03]  /*09b0*/  @P0 IMAD.WIDE R10, R0, 0x4, R8 ;  /* 0x00000004000a0825 */ /* 0x010fc600078e0208 */
[----:B------:R-:W-:Y:S02]  /*09c0*/  IADD3.X R5, PT, PT, R5, R7, RZ, P1, !PT ;  /* 0x0000000705057210 */ /* 0x000fe40000ffe4ff */
[----:B------:R-:W0:Y:S04]  /*09d0*/  @P0 LDG.E R14, desc[UR4][R10.64] ;  /* 0x000000040a0e0981 */ /* 0x000e28000c1e1900 */
[----:B------:R-:W0:Y:S01]  /*09e0*/  LDG.E R5, desc[UR4][R4.64+0x4] ;  /* 0x0000040404057981 */ /* 0x000e22000c1e1900 */
[----:B--2---:R-:W-:-:S05]  /*09f0*/  IMAD.WIDE R8, R19, 0x4, R8 ;  /* 0x0000000413087825 */ /* 0x004fca00078e0208 */
[----:B------:R-:W2:Y:S01]  /*0a00*/  LDG.E R6, desc[UR4][R8.64] ;  /* 0x0000000408067981 */ /* 0x000ea2000c1e1900 */
[----:B0-----:R-:W-:Y:S02]  /*0a10*/  IMAD.IADD R15, R5, 0x1, R14 ;  /* 0x00000001050f7824 */ /* 0x001fe400078e020e */
[----:B------:R-:W-:Y:S01]  /*0a20*/  VIADD R13, R13, 0x4 ;  /* 0x000000040d0d7836 */ /* 0x000fe20000000000 */
[----:B------:R-:W-:Y:S02]  /*0a30*/  IADD3 R12, PT, PT, R12, 0x4, RZ ;  /* 0x000000040c0c7810 */ /* 0x000fe40007ffe0ff */
[----:B--2---:R-:W-:-:S13]  /*0a40*/  ISETP.GT.AND P0, PT, R6, R15, PT ;  /* 0x0000000f0600720c */ /* 0x004fda0003f04270 */
[----:B------:R-:W0:Y:S01]  /*0a50*/  @P0 LDC.64 R6, c[0x0][0x388] ;  /* 0x0000e200ff060b82 */ /* 0x000e220000000a00 */
[----:B------:R-:W-:Y:S01]  /*0a60*/  @P0 MOV R17, 0x1 ;  /* 0x0000000100110802 */ /* 0x000fe20000000f00 */
[----:B------:R2:W-:Y:S04]  /*0a70*/  @P0 STG.E desc[UR4][R8.64], R15 ;  /* 0x0000000f08000986 */ /* 0x0005e8000c101904 */
[----:B0-----:R2:W-:Y:S01]  /*0a80*/  @P0 STG.E desc[UR4][R6.64], R17 ;  /* 0x0000001106000986 */ /* 0x0015e2000c101904 */
[----:B------:R-:W-:-:S13]  /*0a90*/  ISETP.NE.AND P0, PT, R13, RZ, PT ;  /* 0x000000ff0d00720c */ /* 0x000fda0003f05270 */
[----:B--2---:R-:W-:Y:S05]  /*0aa0*/  @P0 BRA `(.L_x_4) ;  /* 0xfffffff800b40947 */ /* 0x004fea000383ffff */
.L_x_1:
[----:B------:R-:W-:Y:S05]  /*0ab0*/  BSYNC.RECONVERGENT B0 ;  /* 0x0000000000007941 */ /* 0x000fea0003800200 */
.L_x_0:
[C---:B------:R-:W-:Y:S01]  /*0ac0*/  VIADD R2, R0.reuse, 0x2 ;  /* 0x0000000200027836 */ /* 0x040fe20000000000 */
[----:B------:R-:W-:-:S04]  /*0ad0*/  IADD3 R3, PT, PT, R0, 0x1, RZ ;  /* 0x0000000100037810 */ /* 0x000fc80007ffe0ff */
[----:B------:R-:W-:-:S13]  /*0ae0*/  ISETP.GE.AND P0, PT, R3, R2, PT ;  /* 0x000000020300720c */ /* 0x000fda0003f06270 */
[----:B------:R-:W-:Y:S05]  /*0af0*/  @P0 EXIT ;  /* 0x000000000000094d */ /* 0x000fea0003800000 */
[----:B------:R-:W0:Y:S02]  /*0b00*/  LDC.64 R2, c[0x0][0x380] ;  /* 0x0000e000ff027b82 */ /* 0x000e240000000a00 */
[----:B0-----:R-:W2:Y:S02]  /*0b10*/  LDG.E.64 R4, desc[UR4][R2.64] ;  /* 0x0000000402047981 */ /* 0x001ea4000c1e1b00 */
[----:B--2---:R-:W-:-:S05]  /*0b20*/  IMAD.WIDE R6, R0, 0x4, R4 ;  /* 0x0000000400067825 */ /* 0x004fca00078e0204 */
[----:B------:R-:W2:Y:S04]  /*0b30*/  LDG.E R4, desc[UR4][R6.64+0x4] ;  /* 0x0000040406047981 */ /* 0x000ea8000c1e1900 */
[----:B------:R-:W2:Y:S02]  /*0b40*/  LDG.E R5, desc[UR4][R6.64+0x8] ;  /* 0x0000080406057981 */ /* 0x000ea4000c1e1900 */
[----:B--2---:R-:W-:-:S13]  /*0b50*/  ISETP.GE.AND P0, PT, R4, R5, PT ;  /* 0x000000050400720c */ /* 0x004fda0003f06270 */
[----:B------:R-:W-:Y:S05]  /*0b60*/  @P0 EXIT ;  /* 0x000000000000094d */ /* 0x000fea0003800000 */
[----:B------:R-:W-:Y:S01]  /*0b70*/  IMAD.IADD R6, R5, 0x1, -R4 ;  /* 0x0000000105067824 */ /* 0x000fe200078e0a04 */
[----:B------:R-:W-:Y:S01]  /*0b80*/  BSSY.RECONVERGENT B0, `(.L_x_5) ;  /* 0x000003e000007945 */ /* 0x000fe20003800200 */
[----:B------:R-:W-:-:S03]  /*0b90*/  MOV R12, R4 ;  /* 0x00000004000c7202 */ /* 0x000fc60000000f00 */
[----:B------:R-:W-:-:S13]  /*0ba0*/  LOP3.LUT P0, R6, R6, 0x3, RZ, 0xc0, !PT ;  /* 0x0000000306067812 */ /* 0x000fda000780c0ff */
[----:B------:R-:W-:Y:S05]  /*0bb0*/  @!P0 BRA `(.L_x_6) ;  /* 0x0000000000e88947 */ /* 0x000fea0003800000 */
[----:B------:R-:W2:Y:S04]  /*0bc0*/  LDG.E.64 R8, desc[UR4][R2.64+0x8] ;  /* 0x0000080402087981 */ /* 0x000ea8000c1e1b00 */
[----:B-1----:R-:W3:Y:S04]  /*0bd0*/  LDG.E.64 R10, desc[UR4][R2.64+0x10] ;  /* 0x00001004020a7981 */ /* 0x002ee8000c1e1b00 */
        /* <DEDUP_REMOVED lines=17> */
[----:B--2---:R-:W-:Y:S05]  /*0cf0*/  @!P0 BRA `(.L_x_6) ;  /* 0x0000000000988947 */ /* 0x004fea0003800000 */
        /* <DEDUP_REMOVED lines=35> */
[----:B------:R2:W-:Y:S01]  /*0f30*/  @P0 STG.E desc[UR4][R10.64], R13 ;  /* 0x0000000d0a000986 */ /* 0x0005e2000c101904 */
[----:B------:R-:W-:-:S03]  /*0f40*/  VIADD R12, R4, 0x3 ;  /* 0x00000003040c7836 */ /* 0x000fc60000000000 */
[----:B0-----:R2:W-:Y:S04]  /*0f50*/  @P0 STG.E desc[UR4][R16.64], R19 ;  /* 0x0000001310000986 */ /* 0x0015e8000c101904 */
.L_x_6:
[----:B------:R-:W-:Y:S05]  /*0f60*/  BSYNC.RECONVERGENT B0 ;  /* 0x0000000000007941 */ /* 0x000fea0003800200 */
.L_x_5:
[----:B------:R-:W-:-:S04]  /*0f70*/  IADD3 R4, PT, PT, R4, -R5, RZ ;  /* 0x8000000504047210 */ /* 0x000fc80007ffe0ff */
[----:B------:R-:W-:-:S13]  /*0f80*/  ISETP.GT.U32.AND P0, PT, R4, -0x4, PT ;  /* 0xfffffffc0400780c */ /* 0x000fda0003f04070 */
[----:B------:R-:W-:Y:S05]  /*0f90*/  @P0 EXIT ;  /* 0x000000000000094d */ /* 0x000fea0003800000 */
[----:B-12---:R-:W-:-:S07]  /*0fa0*/  IMAD.IADD R13, R12, 0x1, -R5 ;  /* 0x000000010c0d7824 */ /* 0x006fce00078e0a05 */
.L_x_7:
[----:B------:R-:W2:Y:S01]  /*0fb0*/  LDG.E.64 R10, desc[UR4][R2.64+0x8] ;  /* 0x00000804020a7981 */ /* 0x000ea2000c1e1b00 */
[----:B------:R-:W-:Y:S02]  /*0fc0*/  HFMA2 R4, -RZ, RZ, 0, 4.76837158203125e-07 ;  /* 0x00000008ff047431 */ /* 0x000fe400000001ff */
[----:B------:R-:W-:Y:S01]  /*0fd0*/  IMAD.MOV.U32 R5, RZ, RZ, 0x0 ;  /* 0x00000000ff057424 */ /* 0x000fe200078e00ff */
[----:B------:R-:W3:Y:S04]  /*0fe0*/  LDG.E.64 R6, desc[UR4][R2.64+0x10] ;  /* 0x0000100402067981 */ /* 0x000ee8000c1e1b00 */
[----:B------:R-:W4:Y:S01]  /*0ff0*/  LDG.E.64 R8, desc[UR4][R2.64+0x18] ;  /* 0x0000180402087981 */ /* 0x000f22000c1e1b00 */
[----:B------:R-:W-:-:S03]  /*1000*/  IMAD.WIDE R4, R12, 0x4, R4 ;  /* 0x000000040c047825 */ /* 0x000fc600078e0204 */
[----:B--2---:R-:W-:-:S04]  /*1010*/  IADD3 R18, P0, PT, R4, R10, RZ ;  /* 0x0000000a04127210 */ /* 0x004fc80007f1e0ff */
[----:B------:R-:W-:-:S05]  /*1020*/  IADD3.X R19, PT, PT, R5, R11, RZ, P0, !PT ;  /* 0x0000000b05137210 */ /* 0x000fca00007fe4ff */
[----:B------:R-:W2:Y:S01]  /*1030*/  LDG.E R17, desc[UR4][R18.64+-0x8] ;  /* 0xfffff80412117981 */ /* 0x000ea2000c1e1900 */
[----:B---3--:R-:W-:Y:S01]  /*1040*/  IADD3 R20, P0, PT, R4, R6, RZ ;  /* 0x0000000604147210 */ /* 0x008fe20007f1e0ff */
[----:B----4-:R-:W-:-:S04]  /*1050*/  IMAD.WIDE R14, R0, 0x4, R8 ;  /* 0x00000004000e7825 */ /* 0x010fc800078e0208 */
[----:B------:R-:W-:Y:S02]  /*1060*/  IMAD.X R21, R5, 0x1, R7, P0 ;  /* 0x0000000105157824 */ /* 0x000fe400000e0607 */
        /* <DEDUP_REMOVED lines=8> */
[----:B------:R1:W-:Y:S04]  /*10f0*/  @P0 STG.E desc[UR4][R16.64], R27 ;  /* 0x0000001b10000986 */ /* 0x0003e8000c101904 */
[----:B0-----:R0:W-:Y:S04]  /*1100*/  @P0 STG.E desc[UR4][R24.64], R29 ;  /* 0x0000001d18000986 */ /* 0x0011e8000c101904 */
[----:B------:R-:W2:Y:S04]  /*1110*/  @P0 LDG.E.64 R10, desc[UR4][R2.64+0x8] ;  /* 0x00000804020a0981 */ /* 0x000ea8000c1e1b00 */
[----:B------:R-:W3:Y:S04]  /*1120*/  @P0 LDG.E.64 R6, desc[UR4][R2.64+0x10] ;  /* 0x0000100402060981 */ /* 0x000ee8000c1e1b00 */
[----:B------:R-:W4:Y:S01]  /*1130*/  @P0 LDG.E.64 R8, desc[UR4][R2.64+0x18] ;  /* 0x0000180402080981 */ /* 0x000f22000c1e1b00 */
[----:B--2---:R-:W-:-:S04]  /*1140*/  IADD3 R22, P1, PT, R4, R10, RZ ;  /* 0x0000000a04167210 */ /* 0x004fc80007f3e0ff */
[----:B------:R-:W-:-:S06]  /*1150*/  IADD3.X R23, PT, PT, R5, R11, RZ, P1, !PT ;  /* 0x0000000b05177210 */ /* 0x000fcc0000ffe4ff */
[----:B------:R-:W1:Y:S01]  /*1160*/  LDG.E R23, desc[UR4][R22.64+-0x4] ;  /* 0xfffffc0416177981 */ /* 0x000e62000c1e1900 */
[----:B---3--:R-:W-:Y:S01]  /*1170*/  IADD3 R20, P1, PT, R4, R6, RZ ;  /* 0x0000000604147210 */ /* 0x008fe20007f3e0ff */
[----:B----4-:R-:W-:-:S04]  /*1180*/  @P0 IMAD.WIDE R18, R0, 0x4, R8 ;  /* 0x0000000400120825 */ /* 0x010fc800078e0208 */
[----:B------:R-:W-:Y:S01]  /*1190*/  IMAD.X R21, R5, 0x1, R7, P1 ;  /* 0x0000000105157824 */ /* 0x000fe200008e0607 */
[----:B------:R-:W2:Y:S05]  /*11a0*/  @P0 LDG.E R14, desc[UR4][R18.64+0x4] ;  /* 0x00000404120e0981 */ /* 0x000eaa000c1e1900 */
[----:B------:R-:W2:Y:S01]  /*11b0*/  LDG.E R21, desc[UR4][R20.64+-0x4] ;  /* 0xfffffc0414157981 */ /* 0x000ea2000c1e1900 */
[----:B-1----:R-:W-:-:S05]  /*11c0*/  IMAD.WIDE R16, R23, 0x4, R8 ;  /* 0x0000000417107825 */ /* 0x002fca00078e0208 */
[----:B------:R-:W3:Y:S01]  /*11d0*/  LDG.E R15, desc[UR4][R16.64] ;  /* 0x00000004100f7981 */ /* 0x000ee2000c1e1900 */
[----:B--2---:R-:W-:-:S04]  /*11e0*/  IADD3 R26, PT, PT, R14, R21, RZ ;  /* 0x000000150e1a7210 */ /* 0x004fc80007ffe0ff */
[----:B---3--:R-:W-:-:S13]  /*11f0*/  ISETP.GT.AND P0, PT, R15, R26, PT ;  /* 0x0000001a0f00720c */ /* 0x008fda0003f04270 */
[----:B0-----:R-:W0:Y:S01]  /*1200*/  @P0 LDC.64 R24, c[0x0][0x388] ;  /* 0x0000e200ff180b82 */ /* 0x001e220000000a00 */
        /* <DEDUP_REMOVED lines=15> */
[----:B0-----:R-:W3:Y:S01]  /*1300*/  LDG.E R15, desc[UR4][R16.64] ;  /* 0x00000004100f7981 */ /* 0x001ee2000c1e1900 */
[----:B--2---:R-:W-:-:S04]  /*1310*/  IADD3 R26, PT, PT, R14, R21, RZ ;  /* 0x000000150e1a7210 */ /* 0x004fc80007ffe0ff */
[----:B---3--:R-:W-:-:S13]  /*1320*/  ISETP.GT.AND P0, PT, R15, R26, PT ;  /* 0x0000001a0f00720c */ /* 0x008fda0003f04270 */
[----:B------:R-:W0:Y:S01]  /*1330*/  @P0 LDC.64 R24, c[0x0][0x388] ;  /* 0x0000e200ff180b82 */ /* 0x000e220000000a00 */
[----:B------:R-:W-:Y:S01]  /*1340*/  @P0 IMAD.MOV.U32 R15, RZ, RZ, 0x1 ;  /* 0x00000001ff0f0424 */ /* 0x000fe200078e00ff */
[----:B------:R-:W-:Y:S04]  /*1350*/  @P0 STG.E desc[UR4][R16.64], R26 ;  /* 0x0000001a10000986 */ /* 0x000fe8000c101904 */
[----:B0-----:R0:W-:Y:S04]  /*1360*/  @P0 STG.E desc[UR4][R24.64], R15 ;  /* 0x0000000f18000986 */ /* 0x0011e8000c101904 */
[----:B------:R-:W2:Y:S04]  /*1370*/  @P0 LDG.E.64 R10, desc[UR4][R2.64+0x8] ;  /* 0x00000804020a0981 */ /* 0x000ea8000c1e1b00 */
[----:B------:R-:W3:Y:S04]  /*1380*/  @P0 LDG.E.64 R6, desc[UR4][R2.64+0x10] ;  /* 0x0000100402060981 */ /* 0x000ee8000c1e1b00 */
[----:B------:R-:W4:Y:S01]  /*1390*/  @P0 LDG.E.64 R8, desc[UR4][R2.64+0x18] ;  /* 0x0000180402080981 */ /* 0x000f22000c1e1b00 */
[----:B--2---:R-:W-:-:S04]  /*13a0*/  IADD3 R18, P1, PT, R4, R10, RZ ;  /* 0x0000000a04127210 */ /* 0x004fc80007f3e0ff */
[----:B------:R-:W-:-:S06]  /*13b0*/  IADD3.X R19, PT, PT, R5, R11, RZ, P1, !PT ;  /* 0x0000000b05137210 */ /* 0x000fcc0000ffe4ff */
[----:B------:R-:W2:Y:S01]  /*13c0*/  LDG.E R19, desc[UR4][R18.64+0x4] ;  /* 0x0000040412137981 */ /* 0x000ea2000c1e1900 */
[----:B---3--:R-:W-:Y:S01]  /*13d0*/  IADD3 R4, P1, PT, R4, R6, RZ ;  /* 0x0000000604047210 */ /* 0x008fe20007f3e0ff */
[----:B----4-:R-:W-:-:S04]  /*13e0*/  @P0 IMAD.WIDE R10, R0, 0x4, R8 ;  /* 0x00000004000a0825 */ /* 0x010fc800078e0208 */
[----:B------:R-:W-:Y:S01]  /*13f0*/  IMAD.X R5, R5, 0x1, R7, P1 ;  /* 0x0000000105057824 */ /* 0x000fe200008e0607 */
[----:B------:R-:W0:Y:S05]  /*1400*/  @P0 LDG.E R14, desc[UR4][R10.64+0x4] ;  /* 0x000004040a0e0981 */ /* 0x000e2a000c1e1900 */
[----:B------:R-:W0:Y:S01]  /*1410*/  LDG.E R5, desc[UR4][R4.64+0x4] ;  /* 0x0000040404057981 */ /* 0x000e22000c1e1900 */
[----:B--2---:R-:W-:-:S05]  /*1420*/  IMAD.WIDE R8, R19, 0x4, R8 ;  /* 0x0000000413087825 */ /* 0x004fca00078e0208 */
[----:B------:R-:W2:Y:S01]  /*1430*/  LDG.E R6, desc[UR4][R8.64] ;  /* 0x0000000408067981 */ /* 0x000ea2000c1e1900 */
[----:B0-----:R-:W-:Y:S02]  /*1440*/  IADD3 R15, PT, PT, R5, R14, RZ ;  /* 0x0000000e050f7210 */ /* 0x001fe40007ffe0ff */
[----:B------:R-:W-:Y:S02]  /*1450*/  IADD3 R13, PT, PT, R13, 0x4, RZ ;  /* 0x000000040d0d7810 */ /* 0x000fe40007ffe0ff */
[----:B--2---:R-:W-:-:S13]  /*1460*/  ISETP.GT.AND P0, PT, R6, R15, PT ;  /* 0x0000000f0600720c */ /* 0x004fda0003f04270 */
[----:B------:R-:W0:Y:S01]  /*1470*/  @P0 LDC.64 R6, c[0x0][0x388] ;  /* 0x0000e200ff060b82 */ /* 0x000e220000000a00 */
[----:B------:R-:W-:Y:S01]  /*1480*/  @P0 IMAD.MOV.U32 R17, RZ, RZ, 0x1 ;  /* 0x00000001ff110424 */ /* 0x000fe200078e00ff */
[----:B------:R1:W-:Y:S04]  /*1490*/  @P0 STG.E desc[UR4][R8.64], R15 ;  /* 0x0000000f08000986 */ /* 0x0003e8000c101904 */
[----:B0-----:R1:W-:Y:S01]  /*14a0*/  @P0 STG.E desc[UR4][R6.64], R17 ;  /* 0x0000001106000986 */ /* 0x0013e2000c101904 */
[----:B------:R-:W-:-:S13]  /*14b0*/  ISETP.NE.AND P0, PT, R13, RZ, PT ;  /* 0x000000ff0d00720c */ /* 0x000fda0003f05270 */
[----:B-1----:R-:W-:Y:S05]  /*14c0*/  @!P0 EXIT ;  /* 0x000000000000894d */ /* 0x002fea0003800000 */
[----:B------:R-:W-:Y:S01]  /*14d0*/  VIADD R12, R12, 0x4 ;  /* 0x000000040c0c7836 */ /* 0x000fe20000000000 */
[----:B------:R-:W-:Y:S06]  /*14e0*/  BRA `(.L_x_7) ;  /* 0xfffffff800b07947 */ /* 0x000fec000383ffff */
.L_x_8:
[----:B------:R-:W-:-:S00]  /*14f0*/  BRA `(.L_x_8) ;  /* 0xfffffffc00fc7947 */ /* 0x000fc0000383ffff */
[----:B------:R-:W-:-:S00]  /*1500*/  NOP ;  /* 0x0000000000007918 */ /* 0x000fc00000000000 */
[----:B------:R-:W-:-:S00]  /*1510*/  NOP ;  /* 0x0000000000007918 */ /* 0x000fc00000000000 */
[----:B------:R-:W-:-:S00]  /*1520*/  NOP ;  /* 0x0000000000007918 */ /* 0x000fc00000000000 */
[----:B------:R-:W-:-:S00]  /*1530*/  NOP ;  /* 0x0000000000007918 */ /* 0x000fc00000000000 */
[----:B------:R-:W-:-:S00]  /*1540*/  NOP ;  /* 0x0000000000007918 */ /* 0x000fc00000000000 */
[----:B------:R-:W-:-:S00]  /*1550*/  NOP ;  /* 0x0000000000007918 */ /* 0x000fc00000000000 */
[----:B------:R-:W-:-:S00]  /*1560*/  NOP ;  /* 0x0000000000007918 */ /* 0x000fc00000000000 */
[----:B------:R-:W-:-:S00]  /*1570*/  NOP ;  /* 0x0000000000007918 */ /* 0x000fc00000000000 */
.L_x_13:


//--------------------- .text._Z9resetDistP8csrGraphi --------------------------
	.section	.text._Z9resetDistP8csrGraphi,"ax",@progbits
	.align	128
        .global         _Z9resetDistP8csrGraphi
        .type           _Z9resetDistP8csrGraphi,@function
        .size           _Z9resetDistP8csrGraphi,(.L_x_14 - _Z9resetDistP8csrGraphi)
        .other          _Z9resetDistP8csrGraphi,@"STO_CUDA_ENTRY STV_DEFAULT"
_Z9resetDistP8csrGraphi:
.text._Z9resetDistP8csrGraphi:
[----:B------:R-:W-:Y:S01]  /*0000*/  LDC R1, c[0x0][0x37c] ;  /* 0x0000df00ff017b82 */ /* 0x000fe20000000800 */
[----:B------:R-:W0:Y:S07]  /*0010*/  S2R R7, SR_TID.X ;  /* 0x0000000000077919 */ /* 0x000e2e0000002100 */
[----:B------:R-:W0:Y:S08]  /*0020*/  S2UR UR4, SR_CTAID.X ;  /* 0x00000000000479c3 */ /* 0x000e300000002500 */
[----:B------:R-:W0:Y:S02]  /*0030*/  LDC R0, c[0x0][0x360] ;  /* 0x0000d800ff007b82 */ /* 0x000e240000000800 */
[----:B0-----:R-:W-:Y:S01]  /*0040*/  IMAD R7, R0, UR4, R7 ;  /* 0x0000000400077c24 */ /* 0x001fe2000f8e0207 */
[----:B------:R-:W0:Y:S04]  /*0050*/  LDCU.64 UR4, c[0x0][0x358] ;  /* 0x00006b00ff0477ac */ /* 0x000e280008000a00 */
[----:B------:R-:W-:-:S13]  /*0060*/  ISETP.NE.AND P0, PT, R7, RZ, PT ;  /* 0x000000ff0700720c */ /* 0x000fda0003f05270 */
[----:B------:R-:W-:Y:S05]  /*0070*/  @P0 BRA `(.L_x_9) ;  /* 0x0000000000100947 */ /* 0x000fea0003800000 */
[----:B------:R-:W0:Y:S02]  /*0080*/  LDC.64 R2, c[0x0][0x380] ;  /* 0x0000e000ff027b82 */ /* 0x000e240000000a00 */
[----:B0-----:R-:W2:Y:S04]  /*0090*/  LDG.E.64 R2, desc[UR4][R2.64+0x18] ;  /* 0x0000180402027981 */ /* 0x001ea8000c1e1b00 */
[----:B--2---:R-:W-:Y:S01]  /*00a0*/  STG.E desc[UR4][R2.64], RZ ;  /* 0x000000ff02007986 */ /* 0x004fe2000c101904 */
[----:B------:R-:W-:Y:S05]  /*00b0*/  EXIT ;  /* 0x000000000000794d */ /* 0x000fea0003800000 */
.L_x_9:
[----:B------:R-:W1:Y:S02]  /*00c0*/  LDCU UR6, c[0x0][0x388] ;  /* 0x00007100ff0677ac */ /* 0x000e640008000800 */
[----:B-1----:R-:W-:-:S13]  /*00d0*/  ISETP.GE.AND P0, PT, R7, UR6, PT ;  /* 0x0000000607007c0c */ /* 0x002fda000bf06270 */
[----:B0-----:R-:W-:Y:S05]  /*00e0*/  @P0 EXIT ;  /* 0x000000000000094d */ /* 0x001fea0003800000 */
[----:B------:R-:W0:Y:S02]  /*00f0*/  LDC.64 R4, c[0x0][0x380] ;  /* 0x0000e000ff047b82 */ /* 0x000e240000000a00 */
[----:B0-----:R-:W2:Y:S01]  /*0100*/  LDG.E.64 R2, desc[UR4][R4.64+0x18] ;  /* 0x0000180404027981 */ /* 0x001ea2000c1e1b00 */
[----:B------:R-:W-:Y:S02]  /*0110*/  HFMA2 R9, -RZ, RZ, 0.9501953125, -12 ;  /* 0x3b9aca00ff097431 */ /* 0x000fe400000001ff */
[----:B--2---:R-:W-:-:S05]  /*0120*/  IMAD.WIDE R2, R7, 0x4, R2 ;  /* 0x0000000407027825 */ /* 0x004fca00078e0202 */
[----:B------:R-:W-:Y:S01]  /*0130*/  STG.E desc[UR4][R2.64], R9 ;  /* 0x0000000902007986 */ /* 0x000fe2000c101904 */
[----:B------:R-:W-:Y:S05]  /*0140*/  EXIT ;  /* 0x000000000000794d */ /* 0x000fea0003800000 */
.L_x_10:
        /* <DEDUP_REMOVED lines=11> */
.L_x_14:


//--------------------- .text._Z11copyKernel2P8csrGraphPPi --------------------------
	.section	.text._Z11copyKernel2P8csrGraphPPi,"ax",@progbits
	.align	128
        .global         _Z11copyKernel2P8csrGraphPPi
        .type           _Z11copyKernel2P8csrGraphPPi,@function
        .size           _Z11copyKernel2P8csrGraphPPi,(.L_x_15 - _Z11copyKernel2P8csrGraphPPi)
        .other          _Z11copyKernel2P8csrGraphPPi,@"STO_CUDA_ENTRY STV_DEFAULT"
_Z11copyKernel2P8csrGraphPPi:
.text._Z11copyKernel2P8csrGraphPPi:
[----:B------:R-:W-:Y:S08]  /*0000*/  LDC R1, c[0x0][0x37c] ;  /* 0x0000df00ff017b82 */ /* 0x000ff00000000800 */
[----:B------:R-:W0:Y:S01]  /*0010*/  LDC.64 R2, c[0x0][0x380] ;  /* 0x0000e000ff027b82 */ /* 0x000e220000000a00 */
[----:B------:R-:W0:Y:S02]  /*0020*/  LDCU.64 UR4, c[0x0][0x358] ;  /* 0x00006b00ff0477ac */ /* 0x000e240008000a00 */
[----:B0-----:R-:W2:Y:S05]  /*0030*/  LDG.E.64 R2, desc[UR4][R2.64+0x18] ;  /* 0x0000180402027981 */ /* 0x001eaa000c1e1b00 */
[----:B------:R-:W2:Y:S02]  /*0040*/  LDC.64 R4, c[0x0][0x388] ;  /* 0x0000e200ff047b82 */ /* 0x000ea40000000a00 */
[----:B--2---:R-:W-:Y:S01]  /*0050*/  STG.E.64 desc[UR4][R4.64], R2 ;  /* 0x0000000204007986 */ /* 0x004fe2000c101b04 */
[----:B------:R-:W-:Y:S05]  /*0060*/  EXIT ;  /* 0x000000000000794d */ /* 0x000fea0003800000 */
.L_x_11:
        /* <DEDUP_REMOVED lines=9> */
.L_x_15:


//--------------------- .text._Z10copyKernelP8csrGraphPiS1_S1_S1_ --------------------------
	.section	.text._Z10copyKernelP8csrGraphPiS1_S1_S1_,"ax",@progbits
	.align	128
        .global         _Z10copyKernelP8csrGraphPiS1_S1_S1_
        .type           _Z10copyKernelP8csrGraphPiS1_S1_S1_,@function
        .size           _Z10copyKernelP8csrGraphPiS1_S1_S1_,(.L_x_16 - _Z10copyKernelP8csrGraphPiS1_S1_S1_)
        .other          _Z10copyKernelP8csrGraphPiS1_S1_S1_,@"STO_CUDA_ENTRY STV_DEFAULT"
_Z10copyKernelP8csrGraphPiS1_S1_S1_:
.text._Z10copyKernelP8csrGraphPiS1_S1_S1_:
[----:B------:R-:W-:Y:S08]  /*0000*/  LDC R1, c[0x0][0x37c] ;  /* 0x0000df00ff017b82 */ /* 0x000ff00000000800 */
[----:B------:R-:W0:Y:S01]  /*0010*/  LDC.64 R2, c[0x0][0x380] ;  /* 0x0000e000ff027b82 */ /* 0x000e220000000a00 */
[----:B------:R-:W0:Y:S07]  /*0020*/  LDCU.64 UR4, c[0x0][0x358] ;  /* 0x00006b00ff0477ac */ /* 0x000e2e0008000a00 */
[----:B------:R-:W0:Y:S08]  /*0030*/  LDC.64 R4, c[0x0][0x388] ;  /* 0x0000e200ff047b82 */ /* 0x000e300000000a00 */
[----:B------:R-:W1:Y:S08]  /*0040*/  LDC.64 R6, c[0x0][0x390] ;  /* 0x0000e400ff067b82 */ /* 0x000e700000000a00 */
[----:B------:R-:W2:Y:S08]  /*0050*/  LDC.64 R8, c[0x0][0x398] ;  /* 0x0000e600ff087b82 */ /* 0x000eb00000000a00 */
[----:B------:R-:W3:Y:S01]  /*0060*/  LDC.64 R10, c[0x0][0x3a0] ;  /* 0x0000e800ff0a7b82 */ /* 0x000ee20000000a00 */
[----:B0-----:R-:W-:Y:S04]  /*0070*/  STG.E.64 desc[UR4][R2.64], R4 ;  /* 0x0000000402007986 */ /* 0x001fe8000c101b04 */
[----:B-1----:R-:W-:Y:S04]  /*0080*/  STG.E.64 desc[UR4][R2.64+0x8], R6 ;  /* 0x0000080602007986 */ /* 0x002fe8000c101b04 */
[----:B--2---:R-:W-:Y:S04]  /*0090*/  STG.E.64 desc[UR4][R2.64+0x10], R8 ;  /* 0x0000100802007986 */ /* 0x004fe8000c101b04 */
[----:B---3--:R-:W-:Y:S01]  /*00a0*/  STG.E.64 desc[UR4][R2.64+0x18], R10 ;  /* 0x0000180a02007986 */ /* 0x008fe2000c101b04 */
[----:B------:R-:W-:Y:S05]  /*00b0*/  EXIT ;  /* 0x000000000000794d */ /* 0x000fea0003800000 */
.L_x_12:
        /* <DEDUP_REMOVED lines=12> */
.L_x_16:


//--------------------- .nv.shared.reserved.0     --------------------------
	.section	.nv.shared.reserved.0,"aw",@nobits
	.weak		__nv_reservedSMEM_offset_0_alias
	.size		__nv_reservedSMEM_offset_0_alias, 0, 64
	.other		__nv_reservedSMEM_offset_0_alias,@"STO_CUDA_RESERVED_SHARED STV_DEFAULT"
__nv_reservedSMEM_offset_0_alias:
	.zero		0
	.zero		64


//--------------------- .nv.constant0._Z13processKernelP8csrGraphPii --------------------------
	.section	.nv.constant0._Z13processKernelP8csrGraphPii,"a",@progbits
	.sectionflags	@""
	.align	4
.nv.constant0._Z13processKernelP8csrGraphPii:
	.zero		916


//--------------------- .nv.constant0._Z9resetDistP8csrGraphi --------------------------
	.section	.nv.constant0._Z9resetDistP8csrGraphi,"a",@progbits
	.sectionflags	@""
	.align	4
.nv.constant0._Z9resetDistP8csrGraphi:
	.zero		908


//--------------------- .nv.constant0._Z11copyKernel2P8csrGraphPPi --------------------------
	.section	.nv.constant0._Z11copyKernel2P8csrGraphPPi,"a",@progbits
	.sectionflags	@""
	.align	4
.nv.constant0._Z11copyKernel2P8csrGraphPPi:
	.zero		912


//--------------------- .nv.constant0._Z10copyKernelP8csrGraphPiS1_S1_S1_ --------------------------
	.section	.nv.constant0._Z10copyKernelP8csrGraphPiS1_S1_S1_,"a",@progbits
	.sectionflags	@""
	.align	4
.nv.constant0._Z10copyKernelP8csrGraphPiS1_S1_S1_:
	.zero		936


//--------------------- SYMBOLS --------------------------

	.type		.nv.reservedSmem.offset0,@object
	.size		.nv.reservedSmem.offset0,0x4
